// auto-generated by cutlass_sweep.gemm — config: {"arch": "sm_100", "cluster_m": 2, "cluster_n": 4, "dtype": "int8", "dtype_b": "int8", "layout": "nt", "stages": 0, "tile_k": 64, "tile_m": 256, "tile_n": 64}
#include "cutlass/cutlass.h"
#include "cutlass/gemm/collective/collective_builder.hpp"
#include "cutlass/gemm/device/gemm_universal_adapter.h"
#include "cutlass/gemm/kernel/gemm_universal.hpp"
#include "cutlass/epilogue/collective/collective_builder.hpp"

using ElemA = int8_t;
using ElemB = int8_t;
using ElemCD = int8_t;
using Acc  = int32_t;
using TileShape    = cute::Shape<cute::_256, cute::_64, cute::_64>;
using ClusterShape = cute::Shape<cute::_2, cute::_4, cute::_1>;

using CollectiveEpilogue = typename cutlass::epilogue::collective::CollectiveBuilder<
    cutlass::arch::Sm100, cutlass::arch::OpClassTensorOp,
    TileShape, ClusterShape,
    cutlass::epilogue::collective::EpilogueTileAuto,
    Acc, Acc,
    ElemCD, cutlass::layout::RowMajor, 128 / cutlass::sizeof_bits<ElemCD>::value,
    ElemCD, cutlass::layout::RowMajor, 128 / cutlass::sizeof_bits<ElemCD>::value,
    cutlass::epilogue::collective::EpilogueScheduleAuto
  >::CollectiveOp;

using CollectiveMainloop = typename cutlass::gemm::collective::CollectiveBuilder<
    cutlass::arch::Sm100, cutlass::arch::OpClassTensorOp,
    ElemA, cutlass::layout::RowMajor, 128 / cutlass::sizeof_bits<ElemA>::value,
    ElemB, cutlass::layout::ColumnMajor, 128 / cutlass::sizeof_bits<ElemB>::value,
    Acc,
    TileShape, ClusterShape,
    cutlass::gemm::collective::StageCountAutoCarveout<static_cast<int>(sizeof(typename CollectiveEpilogue::SharedStorage))>,
    cutlass::gemm::collective::KernelScheduleAuto
  >::CollectiveOp;

using GemmKernel = cutlass::gemm::kernel::GemmUniversal<
    cute::Shape<int,int,int,int>,
    CollectiveMainloop,
    CollectiveEpilogue
>;
using Gemm = cutlass::gemm::device::GemmUniversalAdapter<GemmKernel>;

// Force the device kernel symbol into the cubin without needing a host main.
auto* _anchor = &cutlass::device_kernel<GemmKernel>;


// ===== COMPILED SASS (sm_100a) =====

	.target	sm_100a

	.elftype	@"ET_EXEC"


//--------------------- .note.nv.tkinfo           --------------------------
	.section	.note.nv.tkinfo,"",@"SHT_NOTE"
	.sectionflags	@"SHF_NOTE_NV_TKINFO"
	.tkinfo
        /*0018*/ 	.word	0x00000002
        /*0030*/ 	.string	""
        /*0030*/ 	.string	"ptxas"
        /*0030*/ 	.string	"Cuda compilation tools, release 13.0, V13.0.88"
        /*0030*/ 	.string	"Build cuda_13.0.r13.0/compiler.36424714_0"
        /*0030*/ 	.string	"-arch sm_100a -m 64 "



//--------------------- .note.nv.cuinfo           --------------------------
	.section	.note.nv.cuinfo,"",@"SHT_NOTE"
	.sectionflags	@"SHF_NOTE_NV_CUINFO"
        /*0018*/ 	.short	0x0002
        /*001a*/ 	.short	0x0064
        /*001c*/ 	.short	0x0082
	.zero		2


//--------------------- .nv.info                  --------------------------
	.section	.nv.info,"",@"SHT_CUDA_INFO"
	.align	4


	//----- nvinfo : EIATTR_REGCOUNT
	.align		4
        /*0000*/ 	.byte	0x04, 0x2f
        /*0002*/ 	.short	(.L_19 - .L_18)
	.align		4
.L_18:
        /*0004*/ 	.word	index@(_ZN7cutlass13device_kernelINS_4gemm6kernel13GemmUniversalIN4cute5tupleIJiiiiEEENS1_10collective13CollectiveMmaINS1_35MainloopSm100TmaUmmaWarpSpecializedILi20ELi2ELi4ENS5_IJNS4_1CILi2EEENSA_ILi4EEENSA_ILi1EEEEEEEENS5_IJNSA_ILi256EEENSA_ILi64EEESH_EEEaNS5_IJlSD_lEEEaSJ_NS4_8TiledMMAINS4_8MMA_AtomIJNS4_21SM100_MMA_S8_2x1SM_SSIaaiLi256ELi64ELNS4_4UMMA5MajorE0ELSO_0ELNSN_8SaturateE0EEEEEENS4_6LayoutINS5_IJSD_SD_SD_EEENS5_IJNSA_ILi0EEESU_SU_EEEEENS5_IJNS4_10UnderscoreESX_SX_EEEEENS4_28SM100_TMA_2SM_LOAD_MULTICASTENS4_14ComposedLayoutINS4_7SwizzleILi2ELi4ELi3EEENS4_18smem_ptr_flag_bitsILi8EEENSS_INS5_IJNSA_ILi8EEESH_EEENS5_IJSH_SD_EEEEEEEvNS4_8identityENS4_18SM100_TMA_2SM_LOADES1A_vS1B_EENS_8epilogue10collective18CollectiveEpilogueINS1E_23Sm100TmaWarpSpecializedILi1ELi1ELi64ELb0ELb0EEEJNS5_IJNSA_ILi128EEESH_SH_EEENS5_IJNSS_IS1J_SD_EENSS_ISH_SD_EEEEEaSJ_aSJ_NS1E_6fusion15FusionCallbacksIS1I_NS1O_17LinearCombinationIaiaiLNS_15FloatRoundStyleE2EEES1K_S1N_JEEENS4_5SM1004TMEM4LOAD26SM100_TMEM_LOAD_32dp32b64xENS4_13SM90_TMA_LOADES1A_NS4_39AutoVectorizingCopyWithAssumedAlignmentILi128EEENS4_14SM90_TMA_STOREES1A_S20_S20_EEEvvEEEEvNT_6ParamsE)
        /*0008*/ 	.word	0x0000009d


	//----- nvinfo : EIATTR_FRAME_SIZE
	.align		4
.L_19:
        /*000c*/ 	.byte	0x04, 0x11
        /*000e*/ 	.short	(.L_21 - .L_20)
	.align		4
.L_20:
        /*0010*/ 	.word	index@($__internal_2_$__cuda_sm10x_tcgen05_guardrail_trap_unallocated_columns_being_dealloced)
        /*0014*/ 	.word	0x00000000


	//----- nvinfo : EIATTR_FRAME_SIZE
	.align		4
.L_21:
        /*0018*/ 	.byte	0x04, 0x11
        /*001a*/ 	.short	(.L_23 - .L_22)
	.align		4
.L_22:
        /*001c*/ 	.word	index@($__internal_1_$__cuda_sm10x_tcgen05_guardrail_trap_phase_invalid_during_alloc)
        /*0020*/ 	.word	0x00000000


	//----- nvinfo : EIATTR_FRAME_SIZE
	.align		4
.L_23:
        /*0024*/ 	.byte	0x04, 0x11
        /*0026*/ 	.short	(.L_25 - .L_24)
	.align		4
.L_24:
        /*0028*/ 	.word	index@($__internal_0_$__cuda_sm10x_tcgen05_guardrail_trap_col_being_dealloced_not_returned_by_alloc)
        /*002c*/ 	.word	0x00000000


	//----- nvinfo : EIATTR_FRAME_SIZE
	.align		4
.L_25:
        /*0030*/ 	.byte	0x04, 0x11
        /*0032*/ 	.short	(.L_27 - .L_26)
	.align		4
.L_26:
        /*0034*/ 	.word	index@(_ZN7cutlass13device_kernelINS_4gemm6kernel13GemmUniversalIN4cute5tupleIJiiiiEEENS1_10collective13CollectiveMmaINS1_35MainloopSm100TmaUmmaWarpSpecializedILi20ELi2ELi4ENS5_IJNS4_1CILi2EEENSA_ILi4EEENSA_ILi1EEEEEEEENS5_IJNSA_ILi256EEENSA_ILi64EEESH_EEEaNS5_IJlSD_lEEEaSJ_NS4_8TiledMMAINS4_8MMA_AtomIJNS4_21SM100_MMA_S8_2x1SM_SSIaaiLi256ELi64ELNS4_4UMMA5MajorE0ELSO_0ELNSN_8SaturateE0EEEEEENS4_6LayoutINS5_IJSD_SD_SD_EEENS5_IJNSA_ILi0EEESU_SU_EEEEENS5_IJNS4_10UnderscoreESX_SX_EEEEENS4_28SM100_TMA_2SM_LOAD_MULTICASTENS4_14ComposedLayoutINS4_7SwizzleILi2ELi4ELi3EEENS4_18smem_ptr_flag_bitsILi8EEENSS_INS5_IJNSA_ILi8EEESH_EEENS5_IJSH_SD_EEEEEEEvNS4_8identityENS4_18SM100_TMA_2SM_LOADES1A_vS1B_EENS_8epilogue10collective18CollectiveEpilogueINS1E_23Sm100TmaWarpSpecializedILi1ELi1ELi64ELb0ELb0EEEJNS5_IJNSA_ILi128EEESH_SH_EEENS5_IJNSS_IS1J_SD_EENSS_ISH_SD_EEEEEaSJ_aSJ_NS1E_6fusion15FusionCallbacksIS1I_NS1O_17LinearCombinationIaiaiLNS_15FloatRoundStyleE2EEES1K_S1N_JEEENS4_5SM1004TMEM4LOAD26SM100_TMEM_LOAD_32dp32b64xENS4_13SM90_TMA_LOADES1A_NS4_39AutoVectorizingCopyWithAssumedAlignmentILi128EEENS4_14SM90_TMA_STOREES1A_S20_S20_EEEvvEEEEvNT_6ParamsE)
        /*0038*/ 	.word	0x00000000


	//----- nvinfo : EIATTR_MIN_STACK_SIZE
	.align		4
.L_27:
        /*003c*/ 	.byte	0x04, 0x12
        /*003e*/ 	.short	(.L_29 - .L_28)
	.align		4
.L_28:
        /*0040*/ 	.word	index@(_ZN7cutlass13device_kernelINS_4gemm6kernel13GemmUniversalIN4cute5tupleIJiiiiEEENS1_10collective13CollectiveMmaINS1_35MainloopSm100TmaUmmaWarpSpecializedILi20ELi2ELi4ENS5_IJNS4_1CILi2EEENSA_ILi4EEENSA_ILi1EEEEEEEENS5_IJNSA_ILi256EEENSA_ILi64EEESH_EEEaNS5_IJlSD_lEEEaSJ_NS4_8TiledMMAINS4_8MMA_AtomIJNS4_21SM100_MMA_S8_2x1SM_SSIaaiLi256ELi64ELNS4_4UMMA5MajorE0ELSO_0ELNSN_8SaturateE0EEEEEENS4_6LayoutINS5_IJSD_SD_SD_EEENS5_IJNSA_ILi0EEESU_SU_EEEEENS5_IJNS4_10UnderscoreESX_SX_EEEEENS4_28SM100_TMA_2SM_LOAD_MULTICASTENS4_14ComposedLayoutINS4_7SwizzleILi2ELi4ELi3EEENS4_18smem_ptr_flag_bitsILi8EEENSS_INS5_IJNSA_ILi8EEESH_EEENS5_IJSH_SD_EEEEEEEvNS4_8identityENS4_18SM100_TMA_2SM_LOADES1A_vS1B_EENS_8epilogue10collective18CollectiveEpilogueINS1E_23Sm100TmaWarpSpecializedILi1ELi1ELi64ELb0ELb0EEEJNS5_IJNSA_ILi128EEESH_SH_EEENS5_IJNSS_IS1J_SD_EENSS_ISH_SD_EEEEEaSJ_aSJ_NS1E_6fusion15FusionCallbacksIS1I_NS1O_17LinearCombinationIaiaiLNS_15FloatRoundStyleE2EEES1K_S1N_JEEENS4_5SM1004TMEM4LOAD26SM100_TMEM_LOAD_32dp32b64xENS4_13SM90_TMA_LOADES1A_NS4_39AutoVectorizingCopyWithAssumedAlignmentILi128EEENS4_14SM90_TMA_STOREES1A_S20_S20_EEEvvEEEEvNT_6ParamsE)
        /*0044*/ 	.word	0x00000000
.L_29:


//--------------------- .nv.compat                --------------------------
	.section	.nv.compat,"",@"SHT_CUDA_COMPAT_INFO"
	.align	4
        /*0000*/ 	.byte	0x02, 0x09, 0x01, 0x00, 0x02, 0x02, 0x03, 0x00, 0x02, 0x05, 0x06, 0x00, 0x03, 0x07, 0x01, 0x01
        /*0010*/ 	.byte	0x02, 0x03, 0x01, 0x00, 0x02, 0x06, 0x01, 0x00, 0x04, 0x0b, 0x08, 0x00, 0x01, 0x00, 0x00, 0x00
        /*0020*/ 	.byte	0x00, 0x00, 0x00, 0x00


//--------------------- .nv.info._ZN7cutlass13device_kernelINS_4gemm6kernel13GemmUniversalIN4cute5tupleIJiiiiEEENS1_10collective13CollectiveMmaINS1_35MainloopSm100TmaUmmaWarpSpecializedILi20ELi2ELi4ENS5_IJNS4_1CILi2EEENSA_ILi4EEENSA_ILi1EEEEEEEENS5_IJNSA_ILi256EEENSA_ILi64EEESH_EEEaNS5_IJlSD_lEEEaSJ_NS4_8TiledMMAINS4_8MMA_AtomIJNS4_21SM100_MMA_S8_2x1SM_SSIaaiLi256ELi64ELNS4_4UMMA5MajorE0ELSO_0ELNSN_8SaturateE0EEEEEENS4_6LayoutINS5_IJSD_SD_SD_EEENS5_IJNSA_ILi0EEESU_SU_EEEEENS5_IJNS4_10UnderscoreESX_SX_EEEEENS4_28SM100_TMA_2SM_LOAD_MULTICASTENS4_14ComposedLayoutINS4_7SwizzleILi2ELi4ELi3EEENS4_18smem_ptr_flag_bitsILi8EEENSS_INS5_IJNSA_ILi8EEESH_EEENS5_IJSH_SD_EEEEEEEvNS4_8identityENS4_18SM100_TMA_2SM_LOADES1A_vS1B_EENS_8epilogue10collective18CollectiveEpilogueINS1E_23Sm100TmaWarpSpecializedILi1ELi1ELi64ELb0ELb0EEEJNS5_IJNSA_ILi128EEESH_SH_EEENS5_IJNSS_IS1J_SD_EENSS_ISH_SD_EEEEEaSJ_aSJ_NS1E_6fusion15FusionCallbacksIS1I_NS1O_17LinearCombinationIaiaiLNS_15FloatRoundStyleE2EEES1K_S1N_JEEENS4_5SM1004TMEM4LOAD26SM100_TMEM_LOAD_32dp32b64xENS4_13SM90_TMA_LOADES1A_NS4_39AutoVectorizingCopyWithAssumedAlignmentILi128EEENS4_14SM90_TMA_STOREES1A_S20_S20_EEEvvEEEEvNT_6ParamsE --------------------------
	.section	.nv.info._ZN7cutlass13device_kernelINS_4gemm6kernel13GemmUniversalIN4cute5tupleIJiiiiEEENS1_10collective13CollectiveMmaINS1_35MainloopSm100TmaUmmaWarpSpecializedILi20ELi2ELi4ENS5_IJNS4_1CILi2EEENSA_ILi4EEENSA_ILi1EEEEEEEENS5_IJNSA_ILi256EEENSA_ILi64EEESH_EEEaNS5_IJlSD_lEEEaSJ_NS4_8TiledMMAINS4_8MMA_AtomIJNS4_21SM100_MMA_S8_2x1SM_SSIaaiLi256ELi64ELNS4_4UMMA5MajorE0ELSO_0ELNSN_8SaturateE0EEEEEENS4_6LayoutINS5_IJSD_SD_SD_EEENS5_IJNSA_ILi0EEESU_SU_EEEEENS5_IJNS4_10UnderscoreESX_SX_EEEEENS4_28SM100_TMA_2SM_LOAD_MULTICASTENS4_14ComposedLayoutINS4_7SwizzleILi2ELi4ELi3EEENS4_18smem_ptr_flag_bitsILi8EEENSS_INS5_IJNSA_ILi8EEESH_EEENS5_IJSH_SD_EEEEEEEvNS4_8identityENS4_18SM100_TMA_2SM_LOADES1A_vS1B_EENS_8epilogue10collective18CollectiveEpilogueINS1E_23Sm100TmaWarpSpecializedILi1ELi1ELi64ELb0ELb0EEEJNS5_IJNSA_ILi128EEESH_SH_EEENS5_IJNSS_IS1J_SD_EENSS_ISH_SD_EEEEEaSJ_aSJ_NS1E_6fusion15FusionCallbacksIS1I_NS1O_17LinearCombinationIaiaiLNS_15FloatRoundStyleE2EEES1K_S1N_JEEENS4_5SM1004TMEM4LOAD26SM100_TMEM_LOAD_32dp32b64xENS4_13SM90_TMA_LOADES1A_NS4_39AutoVectorizingCopyWithAssumedAlignmentILi128EEENS4_14SM90_TMA_STOREES1A_S20_S20_EEEvvEEEEvNT_6ParamsE,"",@"SHT_CUDA_INFO"
	.sectionflags	@""
	.align	4


	//----- nvinfo : EIATTR_CUDA_API_VERSION
	.align		4
        /*0000*/ 	.byte	0x04, 0x37
        /*0002*/ 	.short	(.L_31 - .L_30)
.L_30:
        /*0004*/ 	.word	0x00000082


	//----- nvinfo : EIATTR_KPARAM_INFO
	.align		4
.L_31:
        /*0008*/ 	.byte	0x04, 0x17
        /*000a*/ 	.short	(.L_33 - .L_32)
.L_32:
        /*000c*/ 	.word	0x00000000
        /*0010*/ 	.short	0x0000
        /*0012*/ 	.short	0x0000
        /*0014*/ 	.byte	0x00, 0xf0, 0x01, 0x20


	//----- nvinfo : EIATTR_AT_ENTRY_FRAGMENTS
	.align		4
.L_33:
        /*0018*/ 	.byte	0x04, 0x4f
        /*001a*/ 	.short	(.L_35 - .L_34)


	//   ....[0]....
.L_34:
        /*001c*/ 	.word	0x00000007


	//----- nvinfo : EIATTR_RESERVED_SMEM_USED
	.align		4
.L_35:
        /*0020*/ 	.byte	0x01, 0x41
	.zero		2


	//----- nvinfo : EIATTR_SPARSE_MMA_MASK
	.align		4
        /*0024*/ 	.byte	0x03, 0x50
        /*0026*/ 	.short	0x0000


	//----- nvinfo : EIATTR_TCGEN05_2CTA_USED
	.align		4
        /*0028*/ 	.byte	0x01, 0x52
	.zero		2


	//----- nvinfo : EIATTR_MAXREG_COUNT
	.align		4
        /*002c*/ 	.byte	0x03, 0x1b
        /*002e*/ 	.short	0x00ff


	//----- nvinfo : EIATTR_NUM_BARRIERS
	.align		4
        /*0030*/ 	.byte	0x02, 0x4c
        /*0032*/ 	.byte	0x07
	.zero		1


	//----- nvinfo : EIATTR_EXTERNS
	.align		4
        /*0034*/ 	.byte	0x04, 0x0f
        /*0036*/ 	.short	(.L_37 - .L_36)


	//   ....[0]....
	.align		4
.L_36:
        /*0038*/ 	.word	index@(__assertfail)


	//----- nvinfo : EIATTR_MERCURY_ISA_VERSION
	.align		4
.L_37:
        /*003c*/ 	.byte	0x03, 0x5f
        /*003e*/ 	.short	0x0101


	//----- nvinfo : EIATTR_INT_WARP_WIDE_INSTR_OFFSETS
	.align		4
        /*0040*/ 	.byte	0x04, 0x31
        /*0042*/ 	.short	(.L_39 - .L_38)


	//   ....[0]....
.L_38:
        /*0044*/ 	.word	0x00000f20


	//   ....[1]....
        /*0048*/ 	.word	0x00000fc0


	//   ....[2]....
        /*004c*/ 	.word	0x00004be0


	//   ....[3]....
        /*0050*/ 	.word	0x00004c10


	//   ....[4]....
        /*0054*/ 	.word	0x00004c60


	//   ....[5]....
        /*0058*/ 	.word	0x000056f0


	//   ....[6]....
        /*005c*/ 	.word	0x000057a0


	//----- nvinfo : EIATTR_COOP_GROUP_MASK_REGIDS
	.align		4
.L_39:
        /*0060*/ 	.byte	0x04, 0x29
        /*0062*/ 	.short	(.L_41 - .L_40)


	//   ....[0]....
.L_40:
        /*0064*/ 	.word	0xffffffff


	//   ....[1]....
        /*0068*/ 	.word	0xffffffff


	//   ....[2]....
        /*006c*/ 	.word	0xffffffff


	//   ....[3]....
        /*0070*/ 	.word	0xffffffff


	//   ....[4]....
        /*0074*/ 	.word	0xffffffff


	//   ....[5]....
        /*0078*/ 	.word	0xffffffff


	//   ....[6]....
        /*007c*/ 	.word	0xffffffff


	//   ....[7]....
        /*0080*/ 	.word	0xffffffff


	//   ....[8]....
        /*0084*/ 	.word	0xffffffff


	//   ....[9]....
        /*0088*/ 	.word	0xffffffff


	//   ....[10]....
        /*008c*/ 	.word	0xffffffff


	//   ....[11]....
        /*0090*/ 	.word	0xffffffff


	//   ....[12]....
        /*0094*/ 	.word	0xffffffff


	//   ....[13]....
        /*0098*/ 	.word	0xffffffff


	//----- nvinfo : EIATTR_COOP_GROUP_INSTR_OFFSETS
	.align		4
.L_41:
        /*009c*/ 	.byte	0x04, 0x28
        /*009e*/ 	.short	(.L_43 - .L_42)


	//   ....[0]....
.L_42:
        /*00a0*/ 	.word	0x000000c0


	//   ....[1]....
        /*00a4*/ 	.word	0x00000500


	//   ....[2]....
        /*00a8*/ 	.word	0x000008f0


	//   ....[3]....
        /*00ac*/ 	.word	0x00000a20


	//   ....[4]....
        /*00b0*/ 	.word	0x00000b10


	//   ....[5]....
        /*00b4*/ 	.word	0x00000c70


	//   ....[6]....
        /*00b8*/ 	.word	0x00000e00


	//   ....[7]....
        /*00bc*/ 	.word	0x00001040


	//   ....[8]....
        /*00c0*/ 	.word	0x00002390


	//   ....[9]....
        /*00c4*/ 	.word	0x00003ab0


	//   ....[10]....
        /*00c8*/ 	.word	0x00003f80


	//   ....[11]....
        /*00cc*/ 	.word	0x00003fb0


	//   ....[12]....
        /*00d0*/ 	.word	0x00004b00


	//   ....[13]....
        /*00d4*/ 	.word	0x00004d00


	//----- nvinfo : EIATTR_VRC_CTA_INIT_COUNT
	.align		4
.L_43:
        /*00d8*/ 	.byte	0x02, 0x4a
        /*00da*/ 	.byte	0x80
	.zero		1


	//----- nvinfo : EIATTR_SYSCALL_OFFSETS
	.align		4
        /*00dc*/ 	.byte	0x04, 0x46
        /*00de*/ 	.short	(.L_45 - .L_44)


	//   ....[0]....
.L_44:
        /*00e0*/ 	.word	0x00006270


	//   ....[1]....
        /*00e4*/ 	.word	0x000063b0


	//   ....[2]....
        /*00e8*/ 	.word	0x00006b60


	//----- nvinfo : EIATTR_MBARRIER_INSTR_OFFSETS
	.align		4
.L_45:
        /*00ec*/ 	.byte	0x04, 0x39
        /*00ee*/ 	.short	(.L_47 - .L_46)


	//   ....[0]....
.L_46:
        /*00f0*/ 	.word	0x00000650
        /*00f4*/ 	.word	0x000000ff
        /*00f8*/ 	.word	0x00000000
        /*00fc*/ 	.short	0x0100
        /*00fe*/ 	.byte	0x06
	.zero		1


	//   ....[1]....
        /*0100*/ 	.word	0x00000660
        /*0104*/ 	.word	0x000000ff
        /*0108*/ 	.word	0x000000a0
        /*010c*/ 	.short	0x0100
        /*010e*/ 	.byte	0x06
	.zero		1


	//   ....[2]....
        /*0110*/ 	.word	0x00000670
        /*0114*/ 	.word	0x000000ff
        /*0118*/ 	.word	0x00000008
        /*011c*/ 	.short	0x0100
        /*011e*/ 	.byte	0x06
	.zero		1


	//   ....[3]....
        /*0120*/ 	.word	0x00000680
        /*0124*/ 	.word	0x000000ff
        /*0128*/ 	.word	0x000000a8
        /*012c*/ 	.short	0x0100
        /*012e*/ 	.byte	0x06
	.zero		1


	//   ....[4]....
        /*0130*/ 	.word	0x00000690
        /*0134*/ 	.word	0x000000ff
        /*0138*/ 	.word	0x00000010
        /*013c*/ 	.short	0x0100
        /*013e*/ 	.byte	0x06
	.zero		1


	//   ....[5]....
        /*0140*/ 	.word	0x000006a0
        /*0144*/ 	.word	0x000000ff
        /*0148*/ 	.word	0x000000b0
        /*014c*/ 	.short	0x0100
        /*014e*/ 	.byte	0x06
	.zero		1


	//   ....[6]....
        /*0150*/ 	.word	0x000006b0
        /*0154*/ 	.word	0x000000ff
        /*0158*/ 	.word	0x00000018
        /*015c*/ 	.short	0x0100
        /*015e*/ 	.byte	0x06
	.zero		1


	//   ....[7]....
        /*0160*/ 	.word	0x000006c0
        /*0164*/ 	.word	0x000000ff
        /*0168*/ 	.word	0x000000b8
        /*016c*/ 	.short	0x0100
        /*016e*/ 	.byte	0x06
	.zero		1


	//   ....[8]....
        /*0170*/ 	.word	0x000006d0
        /*0174*/ 	.word	0x000000ff
        /*0178*/ 	.word	0x00000020
        /*017c*/ 	.short	0x0100
        /*017e*/ 	.byte	0x06
	.zero		1


	//   ....[9]....
        /*0180*/ 	.word	0x000006e0
        /*0184*/ 	.word	0x000000ff
        /*0188*/ 	.word	0x000000c0
        /*018c*/ 	.short	0x0100
        /*018e*/ 	.byte	0x06
	.zero		1


	//   ....[10]....
        /*0190*/ 	.word	0x000006f0
        /*0194*/ 	.word	0x000000ff
        /*0198*/ 	.word	0x00000028
        /*019c*/ 	.short	0x0100
        /*019e*/ 	.byte	0x06
	.zero		1


	//   ....[11]....
        /*01a0*/ 	.word	0x00000700
        /*01a4*/ 	.word	0x000000ff
        /*01a8*/ 	.word	0x000000c8
        /*01ac*/ 	.short	0x0100
        /*01ae*/ 	.byte	0x06
	.zero		1


	//   ....[12]....
        /*01b0*/ 	.word	0x00000710
        /*01b4*/ 	.word	0x000000ff
        /*01b8*/ 	.word	0x00000030
        /*01bc*/ 	.short	0x0100
        /*01be*/ 	.byte	0x06
	.zero		1


	//   ....[13]....
        /*01c0*/ 	.word	0x00000720
        /*01c4*/ 	.word	0x000000ff
        /*01c8*/ 	.word	0x000000d0
        /*01cc*/ 	.short	0x0100
        /*01ce*/ 	.byte	0x06
	.zero		1


	//   ....[14]....
        /*01d0*/ 	.word	0x00000730
        /*01d4*/ 	.word	0x000000ff
        /*01d8*/ 	.word	0x00000038
        /*01dc*/ 	.short	0x0100
        /*01de*/ 	.byte	0x06
	.zero		1


	//   ....[15]....
        /*01e0*/ 	.word	0x00000740
        /*01e4*/ 	.word	0x000000ff
        /*01e8*/ 	.word	0x000000d8
        /*01ec*/ 	.short	0x0100
        /*01ee*/ 	.byte	0x06
	.zero		1


	//   ....[16]....
        /*01f0*/ 	.word	0x00000750
        /*01f4*/ 	.word	0x000000ff
        /*01f8*/ 	.word	0x00000040
        /*01fc*/ 	.short	0x0100
        /*01fe*/ 	.byte	0x06
	.zero		1


	//   ....[17]....
        /*0200*/ 	.word	0x00000760
        /*0204*/ 	.word	0x000000ff
        /*0208*/ 	.word	0x000000e0
        /*020c*/ 	.short	0x0100
        /*020e*/ 	.byte	0x06
	.zero		1


	//   ....[18]....
        /*0210*/ 	.word	0x00000770
        /*0214*/ 	.word	0x000000ff
        /*0218*/ 	.word	0x00000048
        /*021c*/ 	.short	0x0100
        /*021e*/ 	.byte	0x06
	.zero		1


	//   ....[19]....
        /*0220*/ 	.word	0x00000780
        /*0224*/ 	.word	0x000000ff
        /*0228*/ 	.word	0x000000e8
        /*022c*/ 	.short	0x0100
        /*022e*/ 	.byte	0x06
	.zero		1


	//   ....[20]....
        /*0230*/ 	.word	0x00000790
        /*0234*/ 	.word	0x000000ff
        /*0238*/ 	.word	0x00000050
        /*023c*/ 	.short	0x0100
        /*023e*/ 	.byte	0x06
	.zero		1


	//   ....[21]....
        /*0240*/ 	.word	0x000007a0
        /*0244*/ 	.word	0x000000ff
        /*0248*/ 	.word	0x000000f0
        /*024c*/ 	.short	0x0100
        /*024e*/ 	.byte	0x06
	.zero		1


	//   ....[22]....
        /*0250*/ 	.word	0x000007b0
        /*0254*/ 	.word	0x000000ff
        /*0258*/ 	.word	0x00000058
        /*025c*/ 	.short	0x0100
        /*025e*/ 	.byte	0x06
	.zero		1


	//   ....[23]....
        /*0260*/ 	.word	0x000007c0
        /*0264*/ 	.word	0x000000ff
        /*0268*/ 	.word	0x000000f8
        /*026c*/ 	.short	0x0100
        /*026e*/ 	.byte	0x06
	.zero		1


	//   ....[24]....
        /*0270*/ 	.word	0x000007d0
        /*0274*/ 	.word	0x000000ff
        /*0278*/ 	.word	0x00000060
        /*027c*/ 	.short	0x0100
        /*027e*/ 	.byte	0x06
	.zero		1


	//   ....[25]....
        /*0280*/ 	.word	0x000007e0
        /*0284*/ 	.word	0x000000ff
        /*0288*/ 	.word	0x00000100
        /*028c*/ 	.short	0x0100
        /*028e*/ 	.byte	0x06
	.zero		1


	//   ....[26]....
        /*0290*/ 	.word	0x000007f0
        /*0294*/ 	.word	0x000000ff
        /*0298*/ 	.word	0x00000068
        /*029c*/ 	.short	0x0100
        /*029e*/ 	.byte	0x06
	.zero		1


	//   ....[27]....
        /*02a0*/ 	.word	0x00000800
        /*02a4*/ 	.word	0x000000ff
        /*02a8*/ 	.word	0x00000108
        /*02ac*/ 	.short	0x0100
        /*02ae*/ 	.byte	0x06
	.zero		1


	//   ....[28]....
        /*02b0*/ 	.word	0x00000810
        /*02b4*/ 	.word	0x000000ff
        /*02b8*/ 	.word	0x00000070
        /*02bc*/ 	.short	0x0100
        /*02be*/ 	.byte	0x06
	.zero		1


	//   ....[29]....
        /*02c0*/ 	.word	0x00000820
        /*02c4*/ 	.word	0x000000ff
        /*02c8*/ 	.word	0x00000110
        /*02cc*/ 	.short	0x0100
        /*02ce*/ 	.byte	0x06
	.zero		1


	//   ....[30]....
        /*02d0*/ 	.word	0x00000830
        /*02d4*/ 	.word	0x000000ff
        /*02d8*/ 	.word	0x00000078
        /*02dc*/ 	.short	0x0100
        /*02de*/ 	.byte	0x06
	.zero		1


	//   ....[31]....
        /*02e0*/ 	.word	0x00000840
        /*02e4*/ 	.word	0x000000ff
        /*02e8*/ 	.word	0x00000118
        /*02ec*/ 	.short	0x0100
        /*02ee*/ 	.byte	0x06
	.zero		1


	//   ....[32]....
        /*02f0*/ 	.word	0x00000850
        /*02f4*/ 	.word	0x000000ff
        /*02f8*/ 	.word	0x00000080
        /*02fc*/ 	.short	0x0100
        /*02fe*/ 	.byte	0x06
	.zero		1


	//   ....[33]....
        /*0300*/ 	.word	0x00000860
        /*0304*/ 	.word	0x000000ff
        /*0308*/ 	.word	0x00000120
        /*030c*/ 	.short	0x0100
        /*030e*/ 	.byte	0x06
	.zero		1


	//   ....[34]....
        /*0310*/ 	.word	0x00000870
        /*0314*/ 	.word	0x000000ff
        /*0318*/ 	.word	0x00000088
        /*031c*/ 	.short	0x0100
        /*031e*/ 	.byte	0x06
	.zero		1


	//   ....[35]....
        /*0320*/ 	.word	0x00000880
        /*0324*/ 	.word	0x000000ff
        /*0328*/ 	.word	0x00000128
        /*032c*/ 	.short	0x0100
        /*032e*/ 	.byte	0x06
	.zero		1


	//   ....[36]....
        /*0330*/ 	.word	0x00000890
        /*0334*/ 	.word	0x000000ff
        /*0338*/ 	.word	0x00000090
        /*033c*/ 	.short	0x0100
        /*033e*/ 	.byte	0x06
	.zero		1


	//   ....[37]....
        /*0340*/ 	.word	0x000008a0
        /*0344*/ 	.word	0x000000ff
        /*0348*/ 	.word	0x00000130
        /*034c*/ 	.short	0x0100
        /*034e*/ 	.byte	0x06
	.zero		1


	//   ....[38]....
        /*0350*/ 	.word	0x000008b0
        /*0354*/ 	.word	0x000000ff
        /*0358*/ 	.word	0x00000098
        /*035c*/ 	.short	0x0100
        /*035e*/ 	.byte	0x06
	.zero		1


	//   ....[39]....
        /*0360*/ 	.word	0x000008c0
        /*0364*/ 	.word	0x000000ff
        /*0368*/ 	.word	0x00000138
        /*036c*/ 	.short	0x0100
        /*036e*/ 	.byte	0x06
	.zero		1


	//   ....[40]....
        /*0370*/ 	.word	0x000009f0
        /*0374*/ 	.word	0x000000ff
        /*0378*/ 	.word	0x00000140
        /*037c*/ 	.short	0x0100
        /*037e*/ 	.byte	0x06
	.zero		1


	//   ....[41]....
        /*0380*/ 	.word	0x00000a00
        /*0384*/ 	.word	0x000000ff
        /*0388*/ 	.word	0x00000148
        /*038c*/ 	.short	0x0100
        /*038e*/ 	.byte	0x06
	.zero		1


	//   ....[42]....
        /*0390*/ 	.word	0x00000ae0
        /*0394*/ 	.word	0x000000ff
        /*0398*/ 	.word	0x00000150
        /*039c*/ 	.short	0x0100
        /*039e*/ 	.byte	0x05
	.zero		1


	//   ....[43]....
        /*03a0*/ 	.word	0x00000af0
        /*03a4*/ 	.word	0x000000ff
        /*03a8*/ 	.word	0x00000158
        /*03ac*/ 	.short	0x0100
        /*03ae*/ 	.byte	0x05
	.zero		1


	//   ....[44]....
        /*03b0*/ 	.word	0x00000c20
        /*03b4*/ 	.word	0x000000ff
        /*03b8*/ 	.word	0x00000160
        /*03bc*/ 	.short	0x0100
        /*03be*/ 	.byte	0x05
	.zero		1


	//   ....[45]....
        /*03c0*/ 	.word	0x00000c30
        /*03c4*/ 	.word	0x000000ff
        /*03c8*/ 	.word	0x00000170
        /*03cc*/ 	.short	0x0100
        /*03ce*/ 	.byte	0x05
	.zero		1


	//   ....[46]....
        /*03d0*/ 	.word	0x00000c40
        /*03d4*/ 	.word	0x000000ff
        /*03d8*/ 	.word	0x00000168
        /*03dc*/ 	.short	0x0100
        /*03de*/ 	.byte	0x05
	.zero		1


	//   ....[47]....
        /*03e0*/ 	.word	0x00000c50
        /*03e4*/ 	.word	0x000000ff
        /*03e8*/ 	.word	0x00000178
        /*03ec*/ 	.short	0x0100
        /*03ee*/ 	.byte	0x05
	.zero		1


	//   ....[48]....
        /*03f0*/ 	.word	0x00000d70
        /*03f4*/ 	.word	0x000000ff
        /*03f8*/ 	.word	0x00000180
        /*03fc*/ 	.short	0x0100
        /*03fe*/ 	.byte	0x06
	.zero		1


	//   ....[49]....
        /*0400*/ 	.word	0x00000d80
        /*0404*/ 	.word	0x000000ff
        /*0408*/ 	.word	0x000001a0
        /*040c*/ 	.short	0x0100
        /*040e*/ 	.byte	0x06
	.zero		1


	//   ....[50]....
        /*0410*/ 	.word	0x00000d90
        /*0414*/ 	.word	0x000000ff
        /*0418*/ 	.word	0x00000188
        /*041c*/ 	.short	0x0100
        /*041e*/ 	.byte	0x06
	.zero		1


	//   ....[51]....
        /*0420*/ 	.word	0x00000da0
        /*0424*/ 	.word	0x000000ff
        /*0428*/ 	.word	0x000001a8
        /*042c*/ 	.short	0x0100
        /*042e*/ 	.byte	0x06
	.zero		1


	//   ....[52]....
        /*0430*/ 	.word	0x00000db0
        /*0434*/ 	.word	0x000000ff
        /*0438*/ 	.word	0x00000190
        /*043c*/ 	.short	0x0100
        /*043e*/ 	.byte	0x06
	.zero		1


	//   ....[53]....
        /*0440*/ 	.word	0x00000dc0
        /*0444*/ 	.word	0x000000ff
        /*0448*/ 	.word	0x000001b0
        /*044c*/ 	.short	0x0100
        /*044e*/ 	.byte	0x06
	.zero		1


	//   ....[54]....
        /*0450*/ 	.word	0x00000dd0
        /*0454*/ 	.word	0x000000ff
        /*0458*/ 	.word	0x00000198
        /*045c*/ 	.short	0x0100
        /*045e*/ 	.byte	0x06
	.zero		1


	//   ....[55]....
        /*0460*/ 	.word	0x00000de0
        /*0464*/ 	.word	0x000000ff
        /*0468*/ 	.word	0x000001b8
        /*046c*/ 	.short	0x0100
        /*046e*/ 	.byte	0x06
	.zero		1


	//   ....[56]....
        /*0470*/ 	.word	0x00000ed0
        /*0474*/ 	.word	0x000000ff
        /*0478*/ 	.word	0x000001c0
        /*047c*/ 	.short	0x0100
        /*047e*/ 	.byte	0x05
	.zero		1


	//   ....[57]....
        /*0480*/ 	.word	0x00000ee0
        /*0484*/ 	.word	0x000000ff
        /*0488*/ 	.word	0x000001d0
        /*048c*/ 	.short	0x0100
        /*048e*/ 	.byte	0x05
	.zero		1


	//   ....[58]....
        /*0490*/ 	.word	0x00000ef0
        /*0494*/ 	.word	0x000000ff
        /*0498*/ 	.word	0x000001c8
        /*049c*/ 	.short	0x0100
        /*049e*/ 	.byte	0x05
	.zero		1


	//   ....[59]....
        /*04a0*/ 	.word	0x00000f00
        /*04a4*/ 	.word	0x000000ff
        /*04a8*/ 	.word	0x000001d8
        /*04ac*/ 	.short	0x0100
        /*04ae*/ 	.byte	0x05
	.zero		1


	//   ....[60]....
        /*04b0*/ 	.word	0x00001000
        /*04b4*/ 	.word	0x000000ff
        /*04b8*/ 	.word	0x000001e0
        /*04bc*/ 	.short	0x0100
        /*04be*/ 	.byte	0x04
	.zero		1


	//   ....[61]....
        /*04c0*/ 	.word	0x00001bb0
        /*04c4*/ 	.word	0x00000000
        /*04c8*/ 	.word	0x000001d0
        /*04cc*/ 	.short	0x010a
        /*04ce*/ 	.byte	0xff
	.zero		1


	//   ....[62]....
        /*04d0*/ 	.word	0x00001be0
        /*04d4*/ 	.word	0x00000000
        /*04d8*/ 	.word	0x000001c0
        /*04dc*/ 	.short	0x0101
        /*04de*/ 	.byte	0xff
	.zero		1


	//   ....[63]....
        /*04e0*/ 	.word	0x00001cc0
        /*04e4*/ 	.word	0x000000ff
        /*04e8*/ 	.word	0x000000a0
        /*04ec*/ 	.short	0x010a
        /*04ee*/ 	.byte	0x04
	.zero		1


	//   ....[64]....
        /*04f0*/ 	.word	0x00001d70
        /*04f4*/ 	.word	0x000000ff
        /*04f8*/ 	.word	0x000000a0
        /*04fc*/ 	.short	0x010a
        /*04fe*/ 	.byte	0x21
	.zero		1


	//   ....[65]....
        /*0500*/ 	.word	0x00001f30
        /*0504*/ 	.word	0x000000ff
        /*0508*/ 	.word	0x000000a0
        /*050c*/ 	.short	0x010a
        /*050e*/ 	.byte	0x04
	.zero		1


	//   ....[66]....
        /*0510*/ 	.word	0x00002030
        /*0514*/ 	.word	0x000000ff
        /*0518*/ 	.word	0x00000158
        /*051c*/ 	.short	0x0101
        /*051e*/ 	.byte	0x1a
	.zero		1


	//   ....[67]....
        /*0520*/ 	.word	0x00002050
        /*0524*/ 	.word	0x000000ff
        /*0528*/ 	.word	0x000000a0
        /*052c*/ 	.short	0x010a
        /*052e*/ 	.byte	0x05
	.zero		1


	//   ....[68]....
        /*0530*/ 	.word	0x000020d0
        /*0534*/ 	.word	0x000000ff
        /*0538*/ 	.word	0x000000a0
        /*053c*/ 	.short	0x010a
        /*053e*/ 	.byte	0x11
	.zero		1


	//   ....[69]....
        /*0540*/ 	.word	0x00002260
        /*0544*/ 	.word	0x000000ff
        /*0548*/ 	.word	0x000000a0
        /*054c*/ 	.short	0x010a
        /*054e*/ 	.byte	0x06
	.zero		1


	//   ....[70]....
        /*0550*/ 	.word	0x000023c0
        /*0554*/ 	.word	0x00000003
        /*0558*/ 	.word	0x00000160
        /*055c*/ 	.short	0x010a
        /*055e*/ 	.byte	0xff
	.zero		1


	//   ....[71]....
        /*0560*/ 	.word	0x00002510
        /*0564*/ 	.word	0x00000000
        /*0568*/ 	.word	0x00000000
        /*056c*/ 	.short	0x0101
        /*056e*/ 	.byte	0xff
	.zero		1


	//   ....[72]....
        /*0570*/ 	.word	0x00002a30
        /*0574*/ 	.word	0x000000ff
        /*0578*/ 	.word	0x00000000
        /*057c*/ 	.short	0x010a
        /*057e*/ 	.byte	0x04
	.zero		1


	//   ....[73]....
        /*0580*/ 	.word	0x00002ac0
        /*0584*/ 	.word	0x000000ff
        /*0588*/ 	.word	0x00000000
        /*058c*/ 	.short	0x010a
        /*058e*/ 	.byte	0x04
	.zero		1


	//   ....[74]....
        /*0590*/ 	.word	0x00002b50
        /*0594*/ 	.word	0x000000ff
        /*0598*/ 	.word	0x00000000
        /*059c*/ 	.short	0x010a
        /*059e*/ 	.byte	0x04
	.zero		1


	//   ....[75]....
        /*05a0*/ 	.word	0x00002be0
        /*05a4*/ 	.word	0x000000ff
        /*05a8*/ 	.word	0x00000000
        /*05ac*/ 	.short	0x010a
        /*05ae*/ 	.byte	0x04
	.zero		1


	//   ....[76]....
        /*05b0*/ 	.word	0x00002c70
        /*05b4*/ 	.word	0x000000ff
        /*05b8*/ 	.word	0x00000000
        /*05bc*/ 	.short	0x010a
        /*05be*/ 	.byte	0x04
	.zero		1


	//   ....[77]....
        /*05c0*/ 	.word	0x00002d00
        /*05c4*/ 	.word	0x000000ff
        /*05c8*/ 	.word	0x00000000
        /*05cc*/ 	.short	0x010a
        /*05ce*/ 	.byte	0x04
	.zero		1


	//   ....[78]....
        /*05d0*/ 	.word	0x00002d90
        /*05d4*/ 	.word	0x000000ff
        /*05d8*/ 	.word	0x00000000
        /*05dc*/ 	.short	0x010a
        /*05de*/ 	.byte	0x04
	.zero		1


	//   ....[79]....
        /*05e0*/ 	.word	0x00002e20
        /*05e4*/ 	.word	0x000000ff
        /*05e8*/ 	.word	0x00000000
        /*05ec*/ 	.short	0x010a
        /*05ee*/ 	.byte	0x04
	.zero		1


	//   ....[80]....
        /*05f0*/ 	.word	0x00002eb0
        /*05f4*/ 	.word	0x000000ff
        /*05f8*/ 	.word	0x00000000
        /*05fc*/ 	.short	0x010a
        /*05fe*/ 	.byte	0x04
	.zero		1


	//   ....[81]....
        /*0600*/ 	.word	0x00002f40
        /*0604*/ 	.word	0x000000ff
        /*0608*/ 	.word	0x00000000
        /*060c*/ 	.short	0x010a
        /*060e*/ 	.byte	0x04
	.zero		1


	//   ....[82]....
        /*0610*/ 	.word	0x00002fd0
        /*0614*/ 	.word	0x000000ff
        /*0618*/ 	.word	0x00000000
        /*061c*/ 	.short	0x010a
        /*061e*/ 	.byte	0x04
	.zero		1


	//   ....[83]....
        /*0620*/ 	.word	0x00003060
        /*0624*/ 	.word	0x000000ff
        /*0628*/ 	.word	0x00000000
        /*062c*/ 	.short	0x010a
        /*062e*/ 	.byte	0x04
	.zero		1


	//   ....[84]....
        /*0630*/ 	.word	0x000030f0
        /*0634*/ 	.word	0x000000ff
        /*0638*/ 	.word	0x00000000
        /*063c*/ 	.short	0x010a
        /*063e*/ 	.byte	0x04
	.zero		1


	//   ....[85]....
        /*0640*/ 	.word	0x00003180
        /*0644*/ 	.word	0x000000ff
        /*0648*/ 	.word	0x00000000
        /*064c*/ 	.short	0x010a
        /*064e*/ 	.byte	0x04
	.zero		1


	//   ....[86]....
        /*0650*/ 	.word	0x00003210
        /*0654*/ 	.word	0x000000ff
        /*0658*/ 	.word	0x00000000
        /*065c*/ 	.short	0x010a
        /*065e*/ 	.byte	0x04
	.zero		1


	//   ....[87]....
        /*0660*/ 	.word	0x000032a0
        /*0664*/ 	.word	0x000000ff
        /*0668*/ 	.word	0x00000000
        /*066c*/ 	.short	0x010a
        /*066e*/ 	.byte	0x04
	.zero		1


	//   ....[88]....
        /*0670*/ 	.word	0x00003330
        /*0674*/ 	.word	0x000000ff
        /*0678*/ 	.word	0x00000000
        /*067c*/ 	.short	0x010a
        /*067e*/ 	.byte	0x04
	.zero		1


	//   ....[89]....
        /*0680*/ 	.word	0x000033c0
        /*0684*/ 	.word	0x000000ff
        /*0688*/ 	.word	0x00000000
        /*068c*/ 	.short	0x010a
        /*068e*/ 	.byte	0x04
	.zero		1


	//   ....[90]....
        /*0690*/ 	.word	0x00003450
        /*0694*/ 	.word	0x000000ff
        /*0698*/ 	.word	0x00000000
        /*069c*/ 	.short	0x010a
        /*069e*/ 	.byte	0x04
	.zero		1


	//   ....[91]....
        /*06a0*/ 	.word	0x000034f0
        /*06a4*/ 	.word	0x00000000
        /*06a8*/ 	.word	0x00000000
        /*06ac*/ 	.short	0x010a
        /*06ae*/ 	.byte	0xff
	.zero		1


	//   ....[92]....
        /*06b0*/ 	.word	0x00003610
        /*06b4*/ 	.word	0x00000002
        /*06b8*/ 	.word	0x000001c0
        /*06bc*/ 	.short	0x010a
        /*06be*/ 	.byte	0xff
	.zero		1


	//   ....[93]....
        /*06c0*/ 	.word	0x00003680
        /*06c4*/ 	.word	0x00000002
        /*06c8*/ 	.word	0x00000000
        /*06cc*/ 	.short	0x0101
        /*06ce*/ 	.byte	0xff
	.zero		1


	//   ....[94]....
        /*06d0*/ 	.word	0x000036a0
        /*06d4*/ 	.word	0x000000ff
        /*06d8*/ 	.word	0x00000170
        /*06dc*/ 	.short	0x010a
        /*06de*/ 	.byte	0x05
	.zero		1


	//   ....[95]....
        /*06e0*/ 	.word	0x000037c0
        /*06e4*/ 	.word	0x00000002
        /*06e8*/ 	.word	0x00000160
        /*06ec*/ 	.short	0x010a
        /*06ee*/ 	.byte	0xff
	.zero		1


	//   ....[96]....
        /*06f0*/ 	.word	0x000038c0
        /*06f4*/ 	.word	0x00000002
        /*06f8*/ 	.word	0x00000000
        /*06fc*/ 	.short	0x0101
        /*06fe*/ 	.byte	0xff
	.zero		1


	//   ....[97]....
        /*0700*/ 	.word	0x00003950
        /*0704*/ 	.word	0x000000ff
        /*0708*/ 	.word	0x00000170
        /*070c*/ 	.short	0x0106
        /*070e*/ 	.byte	0x05
	.zero		1


	//   ....[98]....
        /*0710*/ 	.word	0x00003970
        /*0714*/ 	.word	0x000000ff
        /*0718*/ 	.word	0x00000170
        /*071c*/ 	.short	0x010a
        /*071e*/ 	.byte	0x05
	.zero		1


	//   ....[99]....
        /*0720*/ 	.word	0x00003a00
        /*0724*/ 	.word	0x000000ff
        /*0728*/ 	.word	0x00000170
        /*072c*/ 	.short	0x0106
        /*072e*/ 	.byte	0x04
	.zero		1


	//   ....[100]....
        /*0730*/ 	.word	0x00003a40
        /*0734*/ 	.word	0x00000000
        /*0738*/ 	.word	0x00000170
        /*073c*/ 	.short	0x010a
        /*073e*/ 	.byte	0xff
	.zero		1


	//   ....[101]....
        /*0740*/ 	.word	0x00003c80
        /*0744*/ 	.word	0x000000ff
        /*0748*/ 	.word	0x00000008
        /*074c*/ 	.short	0x010a
        /*074e*/ 	.byte	0x04
	.zero		1


	//   ....[102]....
        /*0750*/ 	.word	0x00003ca0
        /*0754*/ 	.word	0x000000ff
        /*0758*/ 	.word	0x00000008
        /*075c*/ 	.short	0x010a
        /*075e*/ 	.byte	0x04
	.zero		1


	//   ....[103]....
        /*0760*/ 	.word	0x00003e30
        /*0764*/ 	.word	0x000000ff
        /*0768*/ 	.word	0x00000008
        /*076c*/ 	.short	0x010a
        /*076e*/ 	.byte	0x04
	.zero		1


	//   ....[104]....
        /*0770*/ 	.word	0x00003e50
        /*0774*/ 	.word	0x000000ff
        /*0778*/ 	.word	0x00000008
        /*077c*/ 	.short	0x010a
        /*077e*/ 	.byte	0x04
	.zero		1


	//   ....[105]....
        /*0780*/ 	.word	0x00003f10
        /*0784*/ 	.word	0x000000ff
        /*0788*/ 	.word	0x00000000
        /*078c*/ 	.short	0x0101
        /*078e*/ 	.byte	0x05
	.zero		1


	//   ....[106]....
        /*0790*/ 	.word	0x00004210
        /*0794*/ 	.word	0x00000000
        /*0798*/ 	.word	0x00000160
        /*079c*/ 	.short	0x010a
        /*079e*/ 	.byte	0xff
	.zero		1


	//   ....[107]....
        /*07a0*/ 	.word	0x000042d0
        /*07a4*/ 	.word	0x00000000
        /*07a8*/ 	.word	0x00000000
        /*07ac*/ 	.short	0x0101
        /*07ae*/ 	.byte	0xff
	.zero		1


	//   ....[108]....
        /*07b0*/ 	.word	0x00004390
        /*07b4*/ 	.word	0x000000ff
        /*07b8*/ 	.word	0x00000000
        /*07bc*/ 	.short	0x010a
        /*07be*/ 	.byte	0x04
	.zero		1


	//   ....[109]....
        /*07c0*/ 	.word	0x000043a0
        /*07c4*/ 	.word	0x000000ff
        /*07c8*/ 	.word	0x000001a0
        /*07cc*/ 	.short	0x010a
        /*07ce*/ 	.byte	0x08
	.zero		1


	//   ....[110]....
        /*07d0*/ 	.word	0x00004450
        /*07d4*/ 	.word	0x000000ff
        /*07d8*/ 	.word	0x00000000
        /*07dc*/ 	.short	0x010a
        /*07de*/ 	.byte	0x07
	.zero		1


	//   ....[111]....
        /*07e0*/ 	.word	0x00004590
        /*07e4*/ 	.word	0x000000ff
        /*07e8*/ 	.word	0x00000000
        /*07ec*/ 	.short	0x010a
        /*07ee*/ 	.byte	0x04
	.zero		1


	//   ....[112]....
        /*07f0*/ 	.word	0x000047e0
        /*07f4*/ 	.word	0x000000ff
        /*07f8*/ 	.word	0x00000000
        /*07fc*/ 	.short	0x010a
        /*07fe*/ 	.byte	0x07
	.zero		1


	//   ....[113]....
        /*0800*/ 	.word	0x00004870
        /*0804*/ 	.word	0x000000ff
        /*0808*/ 	.word	0x00000000
        /*080c*/ 	.short	0x010a
        /*080e*/ 	.byte	0x07
	.zero		1


	//   ....[114]....
        /*0810*/ 	.word	0x00004900
        /*0814*/ 	.word	0x000000ff
        /*0818*/ 	.word	0x00000000
        /*081c*/ 	.short	0x010a
        /*081e*/ 	.byte	0x07
	.zero		1


	//   ....[115]....
        /*0820*/ 	.word	0x000049a0
        /*0824*/ 	.word	0x00000000
        /*0828*/ 	.word	0x00000000
        /*082c*/ 	.short	0x010a
        /*082e*/ 	.byte	0xff
	.zero		1


	//   ....[116]....
        /*0830*/ 	.word	0x000049e0
        /*0834*/ 	.word	0x00000000
        /*0838*/ 	.word	0x00000000
        /*083c*/ 	.short	0x010a
        /*083e*/ 	.byte	0xff
	.zero		1


	//   ....[117]....
        /*0840*/ 	.word	0x00004a50
        /*0844*/ 	.word	0x000000ff
        /*0848*/ 	.word	0x00000000
        /*084c*/ 	.short	0x0101
        /*084e*/ 	.byte	0x05
	.zero		1


	//   ....[118]....
        /*0850*/ 	.word	0x00004a90
        /*0854*/ 	.word	0x000000ff
        /*0858*/ 	.word	0x000001e0
        /*085c*/ 	.short	0x010a
        /*085e*/ 	.byte	0x06
	.zero		1


	//   ....[119]....
        /*0860*/ 	.word	0x00004af0
        /*0864*/ 	.word	0x000000ff
        /*0868*/ 	.word	0x00000000
        /*086c*/ 	.short	0x0101
        /*086e*/ 	.byte	0x05
	.zero		1


	//   ....[120]....
        /*0870*/ 	.word	0x00004f40
        /*0874*/ 	.word	0x00000007
        /*0878*/ 	.word	0x00000160
        /*087c*/ 	.short	0x010a
        /*087e*/ 	.byte	0xff
	.zero		1


	//   ....[121]....
        /*0880*/ 	.word	0x000050b0
        /*0884*/ 	.word	0x00000000
        /*0888*/ 	.word	0x00000000
        /*088c*/ 	.short	0x0101
        /*088e*/ 	.byte	0xff
	.zero		1


	//   ....[122]....
        /*0890*/ 	.word	0x000054c0
        /*0894*/ 	.word	0x000000ff
        /*0898*/ 	.word	0x00000158
        /*089c*/ 	.short	0x010a
        /*089e*/ 	.byte	0x13
	.zero		1


	//   ....[123]....
        /*08a0*/ 	.word	0x00005630
        /*08a4*/ 	.word	0x000000ff
        /*08a8*/ 	.word	0x00000148
        /*08ac*/ 	.short	0x010a
        /*08ae*/ 	.byte	0x13
	.zero		1


	//   ....[124]....
        /*08b0*/ 	.word	0x00005840
        /*08b4*/ 	.word	0x000000ff
        /*08b8*/ 	.word	0x00000140
        /*08bc*/ 	.short	0x010b
        /*08be*/ 	.byte	0x13
	.zero		1


	//   ....[125]....
        /*08c0*/ 	.word	0x00005850
        /*08c4*/ 	.word	0x000000ff
        /*08c8*/ 	.word	0x00000000
        /*08cc*/ 	.short	0x0101
        /*08ce*/ 	.byte	0x36
	.zero		1


	//   ....[126]....
        /*08d0*/ 	.word	0x00005890
        /*08d4*/ 	.word	0x00000000
        /*08d8*/ 	.word	0x00000148
        /*08dc*/ 	.short	0x010a
        /*08de*/ 	.byte	0xff
	.zero		1


	//   ....[127]....
        /*08e0*/ 	.word	0x00005bd0
        /*08e4*/ 	.word	0x00000003
        /*08e8*/ 	.word	0x00000160
        /*08ec*/ 	.short	0x010a
        /*08ee*/ 	.byte	0xff
	.zero		1


	//   ....[128]....
        /*08f0*/ 	.word	0x00005d50
        /*08f4*/ 	.word	0x00000000
        /*08f8*/ 	.word	0x00000000
        /*08fc*/ 	.short	0x0101
        /*08fe*/ 	.byte	0xff
	.zero		1


	//   ....[129]....
        /*0900*/ 	.word	0x00006740
        /*0904*/ 	.word	0x000000ff
        /*0908*/ 	.word	0x00000140
        /*090c*/ 	.short	0x010a
        /*090e*/ 	.byte	0x39
	.zero		1


	//   ....[130]....
        /*0910*/ 	.word	0x00006750
        /*0914*/ 	.word	0x00000095
        /*0918*/ 	.word	0x00000180
        /*091c*/ 	.short	0x010a
        /*091e*/ 	.byte	0xff
	.zero		1


	//   ....[131]....
        /*0920*/ 	.word	0x000068e0
        /*0924*/ 	.word	0x000000ff
        /*0928*/ 	.word	0x00000140
        /*092c*/ 	.short	0x010a
        /*092e*/ 	.byte	0x39
	.zero		1


	//   ....[132]....
        /*0930*/ 	.word	0x000069e0
        /*0934*/ 	.word	0x000000ff
        /*0938*/ 	.word	0x00000000
        /*093c*/ 	.short	0x0101
        /*093e*/ 	.byte	0x04
	.zero		1


	//   ....[133]....
        /*0940*/ 	.word	0x00006a40
        /*0944*/ 	.word	0x00000095
        /*0948*/ 	.word	0x00000180
        /*094c*/ 	.short	0x010a
        /*094e*/ 	.byte	0xff
	.zero		1


	//   ....[134]....
        /*0950*/ 	.word	0x00006d60
        /*0954*/ 	.word	0x00000095
        /*0958*/ 	.word	0x00000000
        /*095c*/ 	.short	0x0101
        /*095e*/ 	.byte	0xff
	.zero		1


	//   ....[135]....
        /*0960*/ 	.word	0x00007f80
        /*0964*/ 	.word	0x00000000
        /*0968*/ 	.word	0x000001d0
        /*096c*/ 	.short	0x010a
        /*096e*/ 	.byte	0xff
	.zero		1


	//   ....[136]....
        /*0970*/ 	.word	0x00007fe0
        /*0974*/ 	.word	0x00000000
        /*0978*/ 	.word	0x000000a0
        /*097c*/ 	.short	0x010a
        /*097e*/ 	.byte	0xff
	.zero		1


	//   ....[137]....
        /*0980*/ 	.word	0x00008040
        /*0984*/ 	.word	0x00000000
        /*0988*/ 	.word	0x000000a0
        /*098c*/ 	.short	0x010a
        /*098e*/ 	.byte	0xff
	.zero		1


	//   ....[138]....
        /*0990*/ 	.word	0x00008090
        /*0994*/ 	.word	0x00000003
        /*0998*/ 	.word	0x00000160
        /*099c*/ 	.short	0x010a
        /*099e*/ 	.byte	0xff
	.zero		1


	//   ....[139]....
        /*09a0*/ 	.word	0x000080f0
        /*09a4*/ 	.word	0x00000000
        /*09a8*/ 	.word	0x00000000
        /*09ac*/ 	.short	0x010a
        /*09ae*/ 	.byte	0xff
	.zero		1


	//   ....[140]....
        /*09b0*/ 	.word	0x00008150
        /*09b4*/ 	.word	0x00000000
        /*09b8*/ 	.word	0x00000000
        /*09bc*/ 	.short	0x010a
        /*09be*/ 	.byte	0xff
	.zero		1


	//   ....[141]....
        /*09c0*/ 	.word	0x000081b0
        /*09c4*/ 	.word	0x00000000
        /*09c8*/ 	.word	0x00000000
        /*09cc*/ 	.short	0x010a
        /*09ce*/ 	.byte	0xff
	.zero		1


	//   ....[142]....
        /*09d0*/ 	.word	0x00008210
        /*09d4*/ 	.word	0x00000000
        /*09d8*/ 	.word	0x00000000
        /*09dc*/ 	.short	0x010a
        /*09de*/ 	.byte	0xff
	.zero		1


	//   ....[143]....
        /*09e0*/ 	.word	0x00008270
        /*09e4*/ 	.word	0x00000000
        /*09e8*/ 	.word	0x00000000
        /*09ec*/ 	.short	0x010a
        /*09ee*/ 	.byte	0xff
	.zero		1


	//   ....[144]....
        /*09f0*/ 	.word	0x000082d0
        /*09f4*/ 	.word	0x00000000
        /*09f8*/ 	.word	0x00000000
        /*09fc*/ 	.short	0x010a
        /*09fe*/ 	.byte	0xff
	.zero		1


	//   ....[145]....
        /*0a00*/ 	.word	0x00008330
        /*0a04*/ 	.word	0x00000000
        /*0a08*/ 	.word	0x00000000
        /*0a0c*/ 	.short	0x010a
        /*0a0e*/ 	.byte	0xff
	.zero		1


	//   ....[146]....
        /*0a10*/ 	.word	0x00008390
        /*0a14*/ 	.word	0x00000000
        /*0a18*/ 	.word	0x00000000
        /*0a1c*/ 	.short	0x010a
        /*0a1e*/ 	.byte	0xff
	.zero		1


	//   ....[147]....
        /*0a20*/ 	.word	0x000083f0
        /*0a24*/ 	.word	0x00000000
        /*0a28*/ 	.word	0x00000000
        /*0a2c*/ 	.short	0x010a
        /*0a2e*/ 	.byte	0xff
	.zero		1


	//   ....[148]....
        /*0a30*/ 	.word	0x00008450
        /*0a34*/ 	.word	0x00000000
        /*0a38*/ 	.word	0x00000000
        /*0a3c*/ 	.short	0x010a
        /*0a3e*/ 	.byte	0xff
	.zero		1


	//   ....[149]....
        /*0a40*/ 	.word	0x000084b0
        /*0a44*/ 	.word	0x00000000
        /*0a48*/ 	.word	0x00000000
        /*0a4c*/ 	.short	0x010a
        /*0a4e*/ 	.byte	0xff
	.zero		1


	//   ....[150]....
        /*0a50*/ 	.word	0x00008510
        /*0a54*/ 	.word	0x00000000
        /*0a58*/ 	.word	0x00000000
        /*0a5c*/ 	.short	0x010a
        /*0a5e*/ 	.byte	0xff
	.zero		1


	//   ....[151]....
        /*0a60*/ 	.word	0x00008570
        /*0a64*/ 	.word	0x00000000
        /*0a68*/ 	.word	0x00000000
        /*0a6c*/ 	.short	0x010a
        /*0a6e*/ 	.byte	0xff
	.zero		1


	//   ....[152]....
        /*0a70*/ 	.word	0x000085d0
        /*0a74*/ 	.word	0x00000000
        /*0a78*/ 	.word	0x00000000
        /*0a7c*/ 	.short	0x010a
        /*0a7e*/ 	.byte	0xff
	.zero		1


	//   ....[153]....
        /*0a80*/ 	.word	0x00008630
        /*0a84*/ 	.word	0x00000000
        /*0a88*/ 	.word	0x00000000
        /*0a8c*/ 	.short	0x010a
        /*0a8e*/ 	.byte	0xff
	.zero		1


	//   ....[154]....
        /*0a90*/ 	.word	0x00008690
        /*0a94*/ 	.word	0x00000000
        /*0a98*/ 	.word	0x00000000
        /*0a9c*/ 	.short	0x010a
        /*0a9e*/ 	.byte	0xff
	.zero		1


	//   ....[155]....
        /*0aa0*/ 	.word	0x000086f0
        /*0aa4*/ 	.word	0x00000000
        /*0aa8*/ 	.word	0x00000000
        /*0aac*/ 	.short	0x010a
        /*0aae*/ 	.byte	0xff
	.zero		1


	//   ....[156]....
        /*0ab0*/ 	.word	0x00008750
        /*0ab4*/ 	.word	0x00000000
        /*0ab8*/ 	.word	0x00000000
        /*0abc*/ 	.short	0x010a
        /*0abe*/ 	.byte	0xff
	.zero		1


	//   ....[157]....
        /*0ac0*/ 	.word	0x000087b0
        /*0ac4*/ 	.word	0x00000000
        /*0ac8*/ 	.word	0x00000000
        /*0acc*/ 	.short	0x010a
        /*0ace*/ 	.byte	0xff
	.zero		1


	//   ....[158]....
        /*0ad0*/ 	.word	0x00008800
        /*0ad4*/ 	.word	0x00000002
        /*0ad8*/ 	.word	0x000001c0
        /*0adc*/ 	.short	0x010a
        /*0ade*/ 	.byte	0xff
	.zero		1


	//   ....[159]....
        /*0ae0*/ 	.word	0x00008860
        /*0ae4*/ 	.word	0x00000002
        /*0ae8*/ 	.word	0x00000170
        /*0aec*/ 	.short	0x010a
        /*0aee*/ 	.byte	0xff
	.zero		1


	//   ....[160]....
        /*0af0*/ 	.word	0x000088b0
        /*0af4*/ 	.word	0x00000002
        /*0af8*/ 	.word	0x00000160
        /*0afc*/ 	.short	0x010a
        /*0afe*/ 	.byte	0xff
	.zero		1


	//   ....[161]....
        /*0b00*/ 	.word	0x00008910
        /*0b04*/ 	.word	0x00000000
        /*0b08*/ 	.word	0x00000170
        /*0b0c*/ 	.short	0x010a
        /*0b0e*/ 	.byte	0xff
	.zero		1


	//   ....[162]....
        /*0b10*/ 	.word	0x00008970
        /*0b14*/ 	.word	0x00000005
        /*0b18*/ 	.word	0x00000008
        /*0b1c*/ 	.short	0x010a
        /*0b1e*/ 	.byte	0xff
	.zero		1


	//   ....[163]....
        /*0b20*/ 	.word	0x00008a60
        /*0b24*/ 	.word	0x00000000
        /*0b28*/ 	.word	0x00000008
        /*0b2c*/ 	.short	0x010a
        /*0b2e*/ 	.byte	0xff
	.zero		1


	//   ....[164]....
        /*0b30*/ 	.word	0x00008ab0
        /*0b34*/ 	.word	0x00000000
        /*0b38*/ 	.word	0x00000160
        /*0b3c*/ 	.short	0x010a
        /*0b3e*/ 	.byte	0xff
	.zero		1


	//   ....[165]....
        /*0b40*/ 	.word	0x00008b10
        /*0b44*/ 	.word	0x00000000
        /*0b48*/ 	.word	0x000001a0
        /*0b4c*/ 	.short	0x010a
        /*0b4e*/ 	.byte	0xff
	.zero		1


	//   ....[166]....
        /*0b50*/ 	.word	0x00008b70
        /*0b54*/ 	.word	0x00000000
        /*0b58*/ 	.word	0x00000000
        /*0b5c*/ 	.short	0x010a
        /*0b5e*/ 	.byte	0xff
	.zero		1


	//   ....[167]....
        /*0b60*/ 	.word	0x00008bd0
        /*0b64*/ 	.word	0x00000000
        /*0b68*/ 	.word	0x00000000
        /*0b6c*/ 	.short	0x010a
        /*0b6e*/ 	.byte	0xff
	.zero		1


	//   ....[168]....
        /*0b70*/ 	.word	0x00008c30
        /*0b74*/ 	.word	0x00000000
        /*0b78*/ 	.word	0x00000000
        /*0b7c*/ 	.short	0x010a
        /*0b7e*/ 	.byte	0xff
	.zero		1


	//   ....[169]....
        /*0b80*/ 	.word	0x00008c90
        /*0b84*/ 	.word	0x00000000
        /*0b88*/ 	.word	0x00000000
        /*0b8c*/ 	.short	0x010a
        /*0b8e*/ 	.byte	0xff
	.zero		1


	//   ....[170]....
        /*0b90*/ 	.word	0x00008cf0
        /*0b94*/ 	.word	0x00000000
        /*0b98*/ 	.word	0x000001e0
        /*0b9c*/ 	.short	0x010a
        /*0b9e*/ 	.byte	0xff
	.zero		1


	//   ....[171]....
        /*0ba0*/ 	.word	0x00008d40
        /*0ba4*/ 	.word	0x00000007
        /*0ba8*/ 	.word	0x00000160
        /*0bac*/ 	.short	0x010a
        /*0bae*/ 	.byte	0xff
	.zero		1


	//   ....[172]....
        /*0bb0*/ 	.word	0x00008da0
        /*0bb4*/ 	.word	0x00000000
        /*0bb8*/ 	.word	0x00000158
        /*0bbc*/ 	.short	0x010a
        /*0bbe*/ 	.byte	0xff
	.zero		1


	//   ....[173]....
        /*0bc0*/ 	.word	0x00008e00
        /*0bc4*/ 	.word	0x00000000
        /*0bc8*/ 	.word	0x00000148
        /*0bcc*/ 	.short	0x010a
        /*0bce*/ 	.byte	0xff
	.zero		1


	//   ....[174]....
        /*0bd0*/ 	.word	0x00008e50
        /*0bd4*/ 	.word	0x00000003
        /*0bd8*/ 	.word	0x00000160
        /*0bdc*/ 	.short	0x010a
        /*0bde*/ 	.byte	0xff
	.zero		1


	//   ....[175]....
        /*0be0*/ 	.word	0x00008eb0
        /*0be4*/ 	.word	0x00000000
        /*0be8*/ 	.word	0x00000140
        /*0bec*/ 	.short	0x010a
        /*0bee*/ 	.byte	0xff
	.zero		1


	//   ....[176]....
        /*0bf0*/ 	.word	0x00008f00
        /*0bf4*/ 	.word	0x00000095
        /*0bf8*/ 	.word	0x00000180
        /*0bfc*/ 	.short	0x010a
        /*0bfe*/ 	.byte	0xff
	.zero		1


	//----- nvinfo : EIATTR_NUM_MBARRIERS
	.align		4
.L_47:
        /*0c00*/ 	.byte	0x03, 0x38
        /*0c02*/ 	.short	0x003d


	//----- nvinfo : EIATTR_EXIT_INSTR_OFFSETS
	.align		4
        /*0c04*/ 	.byte	0x04, 0x1c
        /*0c06*/ 	.short	(.L_49 - .L_48)


	//   ....[0]....
.L_48:
        /*0c08*/ 	.word	0x00003520


	//   ....[1]....
        /*0c0c*/ 	.word	0x00003a10


	//   ....[2]....
        /*0c10*/ 	.word	0x00003a70


	//   ....[3]....
        /*0c14*/ 	.word	0x00004d10


	//   ....[4]....
        /*0c18*/ 	.word	0x000058c0


	//   ....[5]....
        /*0c1c*/ 	.word	0x00005900


	//   ....[6]....
        /*0c20*/ 	.word	0x00007f70


	//----- nvinfo : EIATTR_MAX_THREADS
	.align		4
.L_49:
        /*0c24*/ 	.byte	0x04, 0x05
        /*0c26*/ 	.short	(.L_51 - .L_50)
.L_50:
        /*0c28*/ 	.word	0x00000100
        /*0c2c*/ 	.word	0x00000001
        /*0c30*/ 	.word	0x00000001


	//----- nvinfo : EIATTR_CRS_STACK_SIZE
	.align		4
.L_51:
        /*0c34*/ 	.byte	0x04, 0x1e
        /*0c36*/ 	.short	(.L_53 - .L_52)
.L_52:
        /*0c38*/ 	.word	0x00000000


	//----- nvinfo : EIATTR_CBANK_PARAM_SIZE
	.align		4
.L_53:
        /*0c3c*/ 	.byte	0x03, 0x19
        /*0c3e*/ 	.short	0x0800


	//----- nvinfo : EIATTR_PARAM_CBANK
	.align		4
        /*0c40*/ 	.byte	0x04, 0x0a
        /*0c42*/ 	.short	(.L_55 - .L_54)
	.align		4
.L_54:
        /*0c44*/ 	.word	index@(.nv.constant0._ZN7cutlass13device_kernelINS_4gemm6kernel13GemmUniversalIN4cute5tupleIJiiiiEEENS1_10collective13CollectiveMmaINS1_35MainloopSm100TmaUmmaWarpSpecializedILi20ELi2ELi4ENS5_IJNS4_1CILi2EEENSA_ILi4EEENSA_ILi1EEEEEEEENS5_IJNSA_ILi256EEENSA_ILi64EEESH_EEEaNS5_IJlSD_lEEEaSJ_NS4_8TiledMMAINS4_8MMA_AtomIJNS4_21SM100_MMA_S8_2x1SM_SSIaaiLi256ELi64ELNS4_4UMMA5MajorE0ELSO_0ELNSN_8SaturateE0EEEEEENS4_6LayoutINS5_IJSD_SD_SD_EEENS5_IJNSA_ILi0EEESU_SU_EEEEENS5_IJNS4_10UnderscoreESX_SX_EEEEENS4_28SM100_TMA_2SM_LOAD_MULTICASTENS4_14ComposedLayoutINS4_7SwizzleILi2ELi4ELi3EEENS4_18smem_ptr_flag_bitsILi8EEENSS_INS5_IJNSA_ILi8EEESH_EEENS5_IJSH_SD_EEEEEEEvNS4_8identityENS4_18SM100_TMA_2SM_LOADES1A_vS1B_EENS_8epilogue10collective18CollectiveEpilogueINS1E_23Sm100TmaWarpSpecializedILi1ELi1ELi64ELb0ELb0EEEJNS5_IJNSA_ILi128EEESH_SH_EEENS5_IJNSS_IS1J_SD_EENSS_ISH_SD_EEEEEaSJ_aSJ_NS1E_6fusion15FusionCallbacksIS1I_NS1O_17LinearCombinationIaiaiLNS_15FloatRoundStyleE2EEES1K_S1N_JEEENS4_5SM1004TMEM4LOAD26SM100_TMEM_LOAD_32dp32b64xENS4_13SM90_TMA_LOADES1A_NS4_39AutoVectorizingCopyWithAssumedAlignmentILi128EEENS4_14SM90_TMA_STOREES1A_S20_S20_EEEvvEEEEvNT_6ParamsE)
        /*0c48*/ 	.short	0x0380
        /*0c4a*/ 	.short	0x0800


	//----- nvinfo : EIATTR_SW_WAR
	.align		4
.L_55:
        /*0c4c*/ 	.byte	0x04, 0x36
        /*0c4e*/ 	.short	(.L_57 - .L_56)
.L_56:
        /*0c50*/ 	.word	0x00000008
.L_57:


//--------------------- .nv.callgraph             --------------------------
	.section	.nv.callgraph,"",@"SHT_CUDA_CALLGRAPH"
	.align	4
	.sectionentsize	8
	.align		4
        /*0000*/ 	.word	0x00000000
	.align		4
        /*0004*/ 	.word	0xffffffff
	.align		4
        /*0008*/ 	.word	index@(_ZN7cutlass13device_kernelINS_4gemm6kernel13GemmUniversalIN4cute5tupleIJiiiiEEENS1_10collective13CollectiveMmaINS1_35MainloopSm100TmaUmmaWarpSpecializedILi20ELi2ELi4ENS5_IJNS4_1CILi2EEENSA_ILi4EEENSA_ILi1EEEEEEEENS5_IJNSA_ILi256EEENSA_ILi64EEESH_EEEaNS5_IJlSD_lEEEaSJ_NS4_8TiledMMAINS4_8MMA_AtomIJNS4_21SM100_MMA_S8_2x1SM_SSIaaiLi256ELi64ELNS4_4UMMA5MajorE0ELSO_0ELNSN_8SaturateE0EEEEEENS4_6LayoutINS5_IJSD_SD_SD_EEENS5_IJNSA_ILi0EEESU_SU_EEEEENS5_IJNS4_10UnderscoreESX_SX_EEEEENS4_28SM100_TMA_2SM_LOAD_MULTICASTENS4_14ComposedLayoutINS4_7SwizzleILi2ELi4ELi3EEENS4_18smem_ptr_flag_bitsILi8EEENSS_INS5_IJNSA_ILi8EEESH_EEENS5_IJSH_SD_EEEEEEEvNS4_8identityENS4_18SM100_TMA_2SM_LOADES1A_vS1B_EENS_8epilogue10collective18CollectiveEpilogueINS1E_23Sm100TmaWarpSpecializedILi1ELi1ELi64ELb0ELb0EEEJNS5_IJNSA_ILi128EEESH_SH_EEENS5_IJNSS_IS1J_SD_EENSS_ISH_SD_EEEEEaSJ_aSJ_NS1E_6fusion15FusionCallbacksIS1I_NS1O_17LinearCombinationIaiaiLNS_15FloatRoundStyleE2EEES1K_S1N_JEEENS4_5SM1004TMEM4LOAD26SM100_TMEM_LOAD_32dp32b64xENS4_13SM90_TMA_LOADES1A_NS4_39AutoVectorizingCopyWithAssumedAlignmentILi128EEENS4_14SM90_TMA_STOREES1A_S20_S20_EEEvvEEEEvNT_6ParamsE)
	.align		4
        /*000c*/ 	.word	index@(__assertfail)
	.align		4
        /*0010*/ 	.word	0x00000000
	.align		4
        /*0014*/ 	.word	0xfffffffe
	.align		4
        /*0018*/ 	.word	0x00000000
	.align		4
        /*001c*/ 	.word	0xfffffffd
	.align		4
        /*0020*/ 	.word	0x00000000
	.align		4
        /*0024*/ 	.word	0xfffffffc


//--------------------- .nv.constant4             --------------------------
	.section	.nv.constant4,"a",@progbits
	.align	8
	.align		8
.nv.constant4:
        /*0000*/ 	.dword	__assertfail
	.align		8
        /*0008*/ 	.dword	__unnamed_1
	.align		8
        /*0010*/ 	.dword	__unnamed_2
	.align		8
        /*0018*/ 	.dword	_ZN40_INTERNAL_efa2ed85_4_k_cu_1f5107fe_339084cuda3std3__45__cpo5beginE
	.align		8
        /*0020*/ 	.dword	_ZN40_INTERNAL_efa2ed85_4_k_cu_1f5107fe_339084cuda3std3__45__cpo3endE
	.align		8
        /*0028*/ 	.dword	_ZN40_INTERNAL_efa2ed85_4_k_cu_1f5107fe_339084cuda3std3__45__cpo6cbeginE
	.align		8
        /*0030*/ 	.dword	_ZN40_INTERNAL_efa2ed85_4_k_cu_1f5107fe_339084cuda3std3__45__cpo4cendE
	.align		8
        /*0038*/ 	.dword	_ZN40_INTERNAL_efa2ed85_4_k_cu_1f5107fe_339084cuda3std3__442_GLOBAL__N__efa2ed85_4_k_cu_1f5107fe_339086ignoreE
	.align		8
        /*0040*/ 	.dword	_ZN40_INTERNAL_efa2ed85_4_k_cu_1f5107fe_339084cuda3std3__419piecewise_constructE
	.align		8
        /*0048*/ 	.dword	_ZN40_INTERNAL_efa2ed85_4_k_cu_1f5107fe_339084cuda3std3__48in_placeE
	.align		8
        /*0050*/ 	.dword	_ZN40_INTERNAL_efa2ed85_4_k_cu_1f5107fe_339084cuda3std6ranges3__45__cpo4swapE
	.align		8
        /*0058*/ 	.dword	_ZN40_INTERNAL_efa2ed85_4_k_cu_1f5107fe_339084cuda3std6ranges3__45__cpo9iter_moveE
	.align		8
        /*0060*/ 	.dword	_ZN40_INTERNAL_efa2ed85_4_k_cu_1f5107fe_339084cute7productE
	.align		8
        /*0068*/ 	.dword	_ZN40_INTERNAL_efa2ed85_4_k_cu_1f5107fe_339084cute1_E
	.align		8
        /*0070*/ 	.dword	$str$25
	.align		8
        /*0078*/ 	.dword	$str$26
	.align		8
        /*0080*/ 	.dword	$str$27
	.align		8
        /*0088*/ 	.dword	$str$28


//--------------------- .text._ZN7cutlass13device_kernelINS_4gemm6kernel13GemmUniversalIN4cute5tupleIJiiiiEEENS1_10collective13CollectiveMmaINS1_35MainloopSm100TmaUmmaWarpSpecializedILi20ELi2ELi4ENS5_IJNS4_1CILi2EEENSA_ILi4EEENSA_ILi1EEEEEEEENS5_IJNSA_ILi256EEENSA_ILi64EEESH_EEEaNS5_IJlSD_lEEEaSJ_NS4_8TiledMMAINS4_8MMA_AtomIJNS4_21SM100_MMA_S8_2x1SM_SSIaaiLi256ELi64ELNS4_4UMMA5MajorE0ELSO_0ELNSN_8SaturateE0EEEEEENS4_6LayoutINS5_IJSD_SD_SD_EEENS5_IJNSA_ILi0EEESU_SU_EEEEENS5_IJNS4_10UnderscoreESX_SX_EEEEENS4_28SM100_TMA_2SM_LOAD_MULTICASTENS4_14ComposedLayoutINS4_7SwizzleILi2ELi4ELi3EEENS4_18smem_ptr_flag_bitsILi8EEENSS_INS5_IJNSA_ILi8EEESH_EEENS5_IJSH_SD_EEEEEEEvNS4_8identityENS4_18SM100_TMA_2SM_LOADES1A_vS1B_EENS_8epilogue10collective18CollectiveEpilogueINS1E_23Sm100TmaWarpSpecializedILi1ELi1ELi64ELb0ELb0EEEJNS5_IJNSA_ILi128EEESH_SH_EEENS5_IJNSS_IS1J_SD_EENSS_ISH_SD_EEEEEaSJ_aSJ_NS1E_6fusion15FusionCallbacksIS1I_NS1O_17LinearCombinationIaiaiLNS_15FloatRoundStyleE2EEES1K_S1N_JEEENS4_5SM1004TMEM4LOAD26SM100_TMEM_LOAD_32dp32b64xENS4_13SM90_TMA_LOADES1A_NS4_39AutoVectorizingCopyWithAssumedAlignmentILi128EEENS4_14SM90_TMA_STOREES1A_S20_S20_EEEvvEEEEvNT_6ParamsE --------------------------
	.section	.text._ZN7cutlass13device_kernelINS_4gemm6kernel13GemmUniversalIN4cute5tupleIJiiiiEEENS1_10collective13CollectiveMmaINS1_35MainloopSm100TmaUmmaWarpSpecializedILi20ELi2ELi4ENS5_IJNS4_1CILi2EEENSA_ILi4EEENSA_ILi1EEEEEEEENS5_IJNSA_ILi256EEENSA_ILi64EEESH_EEEaNS5_IJlSD_lEEEaSJ_NS4_8TiledMMAINS4_8MMA_AtomIJNS4_21SM100_MMA_S8_2x1SM_SSIaaiLi256ELi64ELNS4_4UMMA5MajorE0ELSO_0ELNSN_8SaturateE0EEEEEENS4_6LayoutINS5_IJSD_SD_SD_EEENS5_IJNSA_ILi0EEESU_SU_EEEEENS5_IJNS4_10UnderscoreESX_SX_EEEEENS4_28SM100_TMA_2SM_LOAD_MULTICASTENS4_14ComposedLayoutINS4_7SwizzleILi2ELi4ELi3EEENS4_18smem_ptr_flag_bitsILi8EEENSS_INS5_IJNSA_ILi8EEESH_EEENS5_IJSH_SD_EEEEEEEvNS4_8identityENS4_18SM100_TMA_2SM_LOADES1A_vS1B_EENS_8epilogue10collective18CollectiveEpilogueINS1E_23Sm100TmaWarpSpecializedILi1ELi1ELi64ELb0ELb0EEEJNS5_IJNSA_ILi128EEESH_SH_EEENS5_IJNSS_IS1J_SD_EENSS_ISH_SD_EEEEEaSJ_aSJ_NS1E_6fusion15FusionCallbacksIS1I_NS1O_17LinearCombinationIaiaiLNS_15FloatRoundStyleE2EEES1K_S1N_JEEENS4_5SM1004TMEM4LOAD26SM100_TMEM_LOAD_32dp32b64xENS4_13SM90_TMA_LOADES1A_NS4_39AutoVectorizingCopyWithAssumedAlignmentILi128EEENS4_14SM90_TMA_STOREES1A_S20_S20_EEEvvEEEEvNT_6ParamsE,"ax",@progbits
	.align	128
.text._ZN7cutlass13device_kernelINS_4gemm6kernel13GemmUniversalIN4cute5tupleIJiiiiEEENS1_10collective13CollectiveMmaINS1_35MainloopSm100TmaUmmaWarpSpecializedILi20ELi2ELi4ENS5_IJNS4_1CILi2EEENSA_ILi4EEENSA_ILi1EEEEEEEENS5_IJNSA_ILi256EEENSA_ILi64EEESH_EEEaNS5_IJlSD_lEEEaSJ_NS4_8TiledMMAINS4_8MMA_AtomIJNS4_21SM100_MMA_S8_2x1SM_SSIaaiLi256ELi64ELNS4_4UMMA5MajorE0ELSO_0ELNSN_8SaturateE0EEEEEENS4_6LayoutINS5_IJSD_SD_SD_EEENS5_IJNSA_ILi0EEESU_SU_EEEEENS5_IJNS4_10UnderscoreESX_SX_EEEEENS4_28SM100_TMA_2SM_LOAD_MULTICASTENS4_14ComposedLayoutINS4_7SwizzleILi2ELi4ELi3EEENS4_18smem_ptr_flag_bitsILi8EEENSS_INS5_IJNSA_ILi8EEESH_EEENS5_IJSH_SD_EEEEEEEvNS4_8identityENS4_18SM100_TMA_2SM_LOADES1A_vS1B_EENS_8epilogue10collective18CollectiveEpilogueINS1E_23Sm100TmaWarpSpecializedILi1ELi1ELi64ELb0ELb0EEEJNS5_IJNSA_ILi128EEESH_SH_EEENS5_IJNSS_IS1J_SD_EENSS_ISH_SD_EEEEEaSJ_aSJ_NS1E_6fusion15FusionCallbacksIS1I_NS1O_17LinearCombinationIaiaiLNS_15FloatRoundStyleE2EEES1K_S1N_JEEENS4_5SM1004TMEM4LOAD26SM100_TMEM_LOAD_32dp32b64xENS4_13SM90_TMA_LOADES1A_NS4_39AutoVectorizingCopyWithAssumedAlignmentILi128EEENS4_14SM90_TMA_STOREES1A_S20_S20_EEEvvEEEEvNT_6ParamsE:
        .type           _ZN7cutlass13device_kernelINS_4gemm6kernel13GemmUniversalIN4cute5tupleIJiiiiEEENS1_10collective13CollectiveMmaINS1_35MainloopSm100TmaUmmaWarpSpecializedILi20ELi2ELi4ENS5_IJNS4_1CILi2EEENSA_ILi4EEENSA_ILi1EEEEEEEENS5_IJNSA_ILi256EEENSA_ILi64EEESH_EEEaNS5_IJlSD_lEEEaSJ_NS4_8TiledMMAINS4_8MMA_AtomIJNS4_21SM100_MMA_S8_2x1SM_SSIaaiLi256ELi64ELNS4_4UMMA5MajorE0ELSO_0ELNSN_8SaturateE0EEEEEENS4_6LayoutINS5_IJSD_SD_SD_EEENS5_IJNSA_ILi0EEESU_SU_EEEEENS5_IJNS4_10UnderscoreESX_SX_EEEEENS4_28SM100_TMA_2SM_LOAD_MULTICASTENS4_14ComposedLayoutINS4_7SwizzleILi2ELi4ELi3EEENS4_18smem_ptr_flag_bitsILi8EEENSS_INS5_IJNSA_ILi8EEESH_EEENS5_IJSH_SD_EEEEEEEvNS4_8identityENS4_18SM100_TMA_2SM_LOADES1A_vS1B_EENS_8epilogue10collective18CollectiveEpilogueINS1E_23Sm100TmaWarpSpecializedILi1ELi1ELi64ELb0ELb0EEEJNS5_IJNSA_ILi128EEESH_SH_EEENS5_IJNSS_IS1J_SD_EENSS_ISH_SD_EEEEEaSJ_aSJ_NS1E_6fusion15FusionCallbacksIS1I_NS1O_17LinearCombinationIaiaiLNS_15FloatRoundStyleE2EEES1K_S1N_JEEENS4_5SM1004TMEM4LOAD26SM100_TMEM_LOAD_32dp32b64xENS4_13SM90_TMA_LOADES1A_NS4_39AutoVectorizingCopyWithAssumedAlignmentILi128EEENS4_14SM90_TMA_STOREES1A_S20_S20_EEEvvEEEEvNT_6ParamsE,@function
        .size           _ZN7cutlass13device_kernelINS_4gemm6kernel13GemmUniversalIN4cute5tupleIJiiiiEEENS1_10collective13CollectiveMmaINS1_35MainloopSm100TmaUmmaWarpSpecializedILi20ELi2ELi4ENS5_IJNS4_1CILi2EEENSA_ILi4EEENSA_ILi1EEEEEEEENS5_IJNSA_ILi256EEENSA_ILi64EEESH_EEEaNS5_IJlSD_lEEEaSJ_NS4_8TiledMMAINS4_8MMA_AtomIJNS4_21SM100_MMA_S8_2x1SM_SSIaaiLi256ELi64ELNS4_4UMMA5MajorE0ELSO_0ELNSN_8SaturateE0EEEEEENS4_6LayoutINS5_IJSD_SD_SD_EEENS5_IJNSA_ILi0EEESU_SU_EEEEENS5_IJNS4_10UnderscoreESX_SX_EEEEENS4_28SM100_TMA_2SM_LOAD_MULTICASTENS4_14ComposedLayoutINS4_7SwizzleILi2ELi4ELi3EEENS4_18smem_ptr_flag_bitsILi8EEENSS_INS5_IJNSA_ILi8EEESH_EEENS5_IJSH_SD_EEEEEEEvNS4_8identityENS4_18SM100_TMA_2SM_LOADES1A_vS1B_EENS_8epilogue10collective18CollectiveEpilogueINS1E_23Sm100TmaWarpSpecializedILi1ELi1ELi64ELb0ELb0EEEJNS5_IJNSA_ILi128EEESH_SH_EEENS5_IJNSS_IS1J_SD_EENSS_ISH_SD_EEEEEaSJ_aSJ_NS1E_6fusion15FusionCallbacksIS1I_NS1O_17LinearCombinationIaiaiLNS_15FloatRoundStyleE2EEES1K_S1N_JEEENS4_5SM1004TMEM4LOAD26SM100_TMEM_LOAD_32dp32b64xENS4_13SM90_TMA_LOADES1A_NS4_39AutoVectorizingCopyWithAssumedAlignmentILi128EEENS4_14SM90_TMA_STOREES1A_S20_S20_EEEvvEEEEvNT_6ParamsE,(.L_x_198 - _ZN7cutlass13device_kernelINS_4gemm6kernel13GemmUniversalIN4cute5tupleIJiiiiEEENS1_10collective13CollectiveMmaINS1_35MainloopSm100TmaUmmaWarpSpecializedILi20ELi2ELi4ENS5_IJNS4_1CILi2EEENSA_ILi4EEENSA_ILi1EEEEEEEENS5_IJNSA_ILi256EEENSA_ILi64EEESH_EEEaNS5_IJlSD_lEEEaSJ_NS4_8TiledMMAINS4_8MMA_AtomIJNS4_21SM100_MMA_S8_2x1SM_SSIaaiLi256ELi64ELNS4_4UMMA5MajorE0ELSO_0ELNSN_8SaturateE0EEEEEENS4_6LayoutINS5_IJSD_SD_SD_EEENS5_IJNSA_ILi0EEESU_SU_EEEEENS5_IJNS4_10UnderscoreESX_SX_EEEEENS4_28SM100_TMA_2SM_LOAD_MULTICASTENS4_14ComposedLayoutINS4_7SwizzleILi2ELi4ELi3EEENS4_18smem_ptr_flag_bitsILi8EEENSS_INS5_IJNSA_ILi8EEESH_EEENS5_IJSH_SD_EEEEEEEvNS4_8identityENS4_18SM100_TMA_2SM_LOADES1A_vS1B_EENS_8epilogue10collective18CollectiveEpilogueINS1E_23Sm100TmaWarpSpecializedILi1ELi1ELi64ELb0ELb0EEEJNS5_IJNSA_ILi128EEESH_SH_EEENS5_IJNSS_IS1J_SD_EENSS_ISH_SD_EEEEEaSJ_aSJ_NS1E_6fusion15FusionCallbacksIS1I_NS1O_17LinearCombinationIaiaiLNS_15FloatRoundStyleE2EEES1K_S1N_JEEENS4_5SM1004TMEM4LOAD26SM100_TMEM_LOAD_32dp32b64xENS4_13SM90_TMA_LOADES1A_NS4_39AutoVectorizingCopyWithAssumedAlignmentILi128EEENS4_14SM90_TMA_STOREES1A_S20_S20_EEEvvEEEEvNT_6ParamsE)
        .other          _ZN7cutlass13device_kernelINS_4gemm6kernel13GemmUniversalIN4cute5tupleIJiiiiEEENS1_10collective13CollectiveMmaINS1_35MainloopSm100TmaUmmaWarpSpecializedILi20ELi2ELi4ENS5_IJNS4_1CILi2EEENSA_ILi4EEENSA_ILi1EEEEEEEENS5_IJNSA_ILi256EEENSA_ILi64EEESH_EEEaNS5_IJlSD_lEEEaSJ_NS4_8TiledMMAINS4_8MMA_AtomIJNS4_21SM100_MMA_S8_2x1SM_SSIaaiLi256ELi64ELNS4_4UMMA5MajorE0ELSO_0ELNSN_8SaturateE0EEEEEENS4_6LayoutINS5_IJSD_SD_SD_EEENS5_IJNSA_ILi0EEESU_SU_EEEEENS5_IJNS4_10UnderscoreESX_SX_EEEEENS4_28SM100_TMA_2SM_LOAD_MULTICASTENS4_14ComposedLayoutINS4_7SwizzleILi2ELi4ELi3EEENS4_18smem_ptr_flag_bitsILi8EEENSS_INS5_IJNSA_ILi8EEESH_EEENS5_IJSH_SD_EEEEEEEvNS4_8identityENS4_18SM100_TMA_2SM_LOADES1A_vS1B_EENS_8epilogue10collective18CollectiveEpilogueINS1E_23Sm100TmaWarpSpecializedILi1ELi1ELi64ELb0ELb0EEEJNS5_IJNSA_ILi128EEESH_SH_EEENS5_IJNSS_IS1J_SD_EENSS_ISH_SD_EEEEEaSJ_aSJ_NS1E_6fusion15FusionCallbacksIS1I_NS1O_17LinearCombinationIaiaiLNS_15FloatRoundStyleE2EEES1K_S1N_JEEENS4_5SM1004TMEM4LOAD26SM100_TMEM_LOAD_32dp32b64xENS4_13SM90_TMA_LOADES1A_NS4_39AutoVectorizingCopyWithAssumedAlignmentILi128EEENS4_14SM90_TMA_STOREES1A_S20_S20_EEEvvEEEEvNT_6ParamsE,@"STO_CUDA_ENTRY STV_DEFAULT"
_ZN7cutlass13device_kernelINS_4gemm6kernel13GemmUniversalIN4cute5tupleIJiiiiEEENS1_10collective13CollectiveMmaINS1_35MainloopSm100TmaUmmaWarpSpecializedILi20ELi2ELi4ENS5_IJNS4_1CILi2EEENSA_ILi4EEENSA_ILi1EEEEEEEENS5_IJNSA_ILi256EEENSA_ILi64EEESH_EEEaNS5_IJlSD_lEEEaSJ_NS4_8TiledMMAINS4_8MMA_AtomIJNS4_21SM100_MMA_S8_2x1SM_SSIaaiLi256ELi64ELNS4_4UMMA5MajorE0ELSO_0ELNSN_8SaturateE0EEEEEENS4_6LayoutINS5_IJSD_SD_SD_EEENS5_IJNSA_ILi0EEESU_SU_EEEEENS5_IJNS4_10UnderscoreESX_SX_EEEEENS4_28SM100_TMA_2SM_LOAD_MULTICASTENS4_14ComposedLayoutINS4_7SwizzleILi2ELi4ELi3EEENS4_18smem_ptr_flag_bitsILi8EEENSS_INS5_IJNSA_ILi8EEESH_EEENS5_IJSH_SD_EEEEEEEvNS4_8identityENS4_18SM100_TMA_2SM_LOADES1A_vS1B_EENS_8epilogue10collective18CollectiveEpilogueINS1E_23Sm100TmaWarpSpecializedILi1ELi1ELi64ELb0ELb0EEEJNS5_IJNSA_ILi128EEESH_SH_EEENS5_IJNSS_IS1J_SD_EENSS_ISH_SD_EEEEEaSJ_aSJ_NS1E_6fusion15FusionCallbacksIS1I_NS1O_17LinearCombinationIaiaiLNS_15FloatRoundStyleE2EEES1K_S1N_JEEENS4_5SM1004TMEM4LOAD26SM100_TMEM_LOAD_32dp32b64xENS4_13SM90_TMA_LOADES1A_NS4_39AutoVectorizingCopyWithAssumedAlignmentILi128EEENS4_14SM90_TMA_STOREES1A_S20_S20_EEEvvEEEEvNT_6ParamsE:
[----:B------:R-:W1:Y:S01]  /*0000*/  LDC R1, c[0x0][0x37c] ;  /* 0x0000df00ff017b82 */ /* 0x000e620000000800 */
[----:B------:R-:W2:Y:S01]  /*0010*/  S2R R142, SR_TID.X ;  /* 0x00000000008e7919 */ /* 0x000ea20000002100 */
[----:B------:R-:W3:Y:S06]  /*0020*/  LDCU.64 UR6, c[0x0][0x890] ;  /* 0x00011200ff0677ac */ /* 0x000eec0008000a00 */
[----:B------:R-:W4:Y:S01]  /*0030*/  S2UR UR54, SR_CgaCtaId ;  /* 0x00000000003679c3 */ /* 0x000f220000008800 */
[----:B------:R-:W-:Y:S01]  /*0040*/  PRMT R147, RZ, 0x7610, R147 ;  /* 0x00007610ff937816 */ /* 0x000fe20000000093 */
[----:B------:R-:W1:Y:S01]  /*0050*/  LDCU.64 UR52, c[0x0][0x358] ;  /* 0x00006b00ff3477ac */ /* 0x000e620008000a00 */
[----:B------:R-:W-:-:S02]  /*0060*/  ELECT P0, URZ, PT ;  /* 0x0000000000ff782f */ /* 0x000fc40003800000 */
[----:B---3--:R-:W-:-:S04]  /*0070*/  ISETP.NE.U32.AND P1, PT, RZ, UR6, PT ;  /* 0x00000006ff007c0c */ /* 0x008fc8000bf25070 */
[----:B------:R-:W-:Y:S01]  /*0080*/  ISETP.NE.AND.EX P2, PT, RZ, UR7, PT, P1 ;  /* 0x00000007ff007c0c */ /* 0x000fe2000bf45310 */
[----:B----4-:R-:W-:Y:S02]  /*0090*/  ULOP3.LUT UR15, UR54, 0x1, URZ, 0xc0, !UPT ;  /* 0x00000001360f7892 */ /* 0x010fe4000f8ec0ff */
[----:B------:R-:W-:Y:S01]  /*00a0*/  ULOP3.LUT UR12, UR54, 0x1, URZ, 0x3c, !UPT ;  /* 0x00000001360c7892 */ /* 0x000fe2000f8e3cff */
[----:B--2---:R-:W-:-:S05]  /*00b0*/  SHF.R.U32.HI R148, RZ, 0x5, R142 ;  /* 0x00000005ff947819 */ /* 0x004fca000001168e */
[----:B------:R-:W2:Y:S02]  /*00c0*/  SHFL.IDX PT, R0, R148, RZ, 0x1f ;  /* 0x00001fff94007589 */ /* 0x000ea400000e0000 */
[----:B--2---:R-:W-:Y:S02]  /*00d0*/  R2UR UR11, R0 ;  /* 0x00000000000b72ca */ /* 0x004fe400000e0000 */
[----:B-1----:R-:W-:Y:S05]  /*00e0*/  @P2 BRA `(.L_x_0) ;  /* 0x00000000002c2947 */ /* 0x002fea0003800000 */
[----:B------:R-:W1:Y:S02]  /*00f0*/  LDCU.64 UR4, c[0x0][0x888] ;  /* 0x00011100ff0477ac */ /* 0x000e640008000a00 */
[----:B-1----:R-:W-:-:S04]  /*0100*/  UISETP.NE.U32.AND UP0, UPT, UR4, URZ, UPT ;  /* 0x000000ff0400728c */ /* 0x002fc8000bf05070 */
[----:B------:R-:W-:-:S09]  /*0110*/  UISETP.NE.AND.EX UP0, UPT, UR5, URZ, UPT, UP0 ;  /* 0x000000ff0500728c */ /* 0x000fd2000bf05300 */
[----:B------:R-:W-:Y:S05]  /*0120*/  BRA.U !UP0, `(.L_x_1) ;  /* 0x0000000108107547 */ /* 0x000fea000b800000 */
[----:B------:R-:W1:Y:S02]  /*0130*/  LDC.64 R72, c[0x0][0x888] ;  /* 0x00022200ff487b82 */ /* 0x000e640000000a00 */
[----:B-1----:R1:W5:Y:S01]  /*0140*/  LDG.E R72, desc[UR52][R72.64] ;  /* 0x0000003448487981 */ /* 0x002362000c1e1900 */
[----:B------:R-:W-:Y:S01]  /*0150*/  HFMA2 R147, -RZ, RZ, 0, 5.9604644775390625e-08 ;  /* 0x00000001ff937431 */ /* 0x000fe200000001ff */
[----:B------:R-:W-:Y:S05]  /*0160*/  BRA `(.L_x_0) ;  /* 0x00000000000c7947 */ /* 0x000fea0003800000 */
.L_x_1:
[----:B------:R-:W1:Y:S01]  /*0170*/  LDCU UR4, c[0x0][0x880] ;  /* 0x00011000ff0477ac */ /* 0x000e620008000800 */
[----:B------:R-:W-:Y:S01]  /*0180*/  HFMA2 R147, -RZ, RZ, 0, 5.9604644775390625e-08 ;  /* 0x00000001ff937431 */ /* 0x000fe200000001ff */
[----:B-1----:R-:W-:-:S07]  /*0190*/  MOV R72, UR4 ;  /* 0x0000000400487c02 */ /* 0x002fce0008000f00 */
.L_x_0:
[----:B------:R-:W2:Y:S02]  /*01a0*/  LDCU.64 UR4, c[0x0][0x8b0] ;  /* 0x00011600ff0477ac */ /* 0x000ea40008000a00 */
[----:B--2---:R-:W-:-:S04]  /*01b0*/  UISETP.NE.U32.AND UP0, UPT, UR4, URZ, UPT ;  /* 0x000000ff0400728c */ /* 0x004fc8000bf05070 */
[----:B------:R-:W-:-:S09]  /*01c0*/  UISETP.NE.AND.EX UP0, UPT, UR5, URZ, UPT, UP0 ;  /* 0x000000ff0500728c */ /* 0x000fd2000bf05300 */
[----:B------:R-:W-:Y:S05]  /*01d0*/  BRA.U UP0, `(.L_x_2) ;  /* 0x0000000100247547 */ /* 0x000fea000b800000 */
[----:B------:R-:W2:Y:S02]  /*01e0*/  LDCU.64 UR4, c[0x0][0x8a8] ;  /* 0x00011500ff0477ac */ /* 0x000ea40008000a00 */
[----:B--2---:R-:W-:-:S04]  /*01f0*/  UISETP.NE.U32.AND UP0, UPT, UR4, URZ, UPT ;  /* 0x000000ff0400728c */ /* 0x004fc8000bf05070 */
[----:B------:R-:W-:-:S09]  /*0200*/  UISETP.NE.AND.EX UP0, UPT, UR5, URZ, UPT, UP0 ;  /* 0x000000ff0500728c */ /* 0x000fd2000bf05300 */
[----:B------:R-:W-:Y:S05]  /*0210*/  BRA.U !UP0, `(.L_x_3) ;  /* 0x00000001080c7547 */ /* 0x000fea000b800000 */
[----:B------:R-:W2:Y:S02]  /*0220*/  LDC.64 R70, c[0x0][0x8a8] ;  /* 0x00022a00ff467b82 */ /* 0x000ea40000000a00 */
[----:B--2---:R2:W5:Y:S01]  /*0230*/  LDG.E R70, desc[UR52][R70.64] ;  /* 0x0000003446467981 */ /* 0x004562000c1e1900 */
[----:B------:R-:W-:Y:S05]  /*0240*/  BRA `(.L_x_2) ;  /* 0x0000000000087947 */ /* 0x000fea0003800000 */
.L_x_3:
[----:B------:R-:W2:Y:S02]  /*0250*/  LDCU UR4, c[0x0][0x8a0] ;  /* 0x00011400ff0477ac */ /* 0x000ea40008000800 */
[----:B--2---:R-:W-:Y:S02]  /*0260*/  MOV R70, UR4 ;  /* 0x0000000400467c02 */ /* 0x004fe40008000f00 */
.L_x_2:
[----:B------:R-:W-:Y:S01]  /*0270*/  IMAD.U32 R0, RZ, RZ, UR11 ;  /* 0x0000000bff007e24 */ /* 0x000fe2000f8e00ff */
[----:B------:R-:W-:Y:S04]  /*0280*/  BSSY.RECONVERGENT B0, `(.L_x_4) ;  /* 0x000000c000007945 */ /* 0x000fe80003800200 */
[C---:B------:R-:W-:Y:S02]  /*0290*/  ISETP.NE.OR P3, PT, R0.reuse, 0x1, !P0 ;  /* 0x000000010000780c */ /* 0x040fe40004765670 */
[----:B------:R-:W-:-:S11]  /*02a0*/  ISETP.NE.OR P2, PT, R0, 0x3, !P0 ;  /* 0x000000030000780c */ /* 0x000fd60004745670 */
[----:B------:R-:W-:Y:S05]  /*02b0*/  @P3 BRA `(.L_x_5) ;  /* 0x0000000000203947 */ /* 0x000fea0003800000 */
[----:B------:R-:W3:Y:S02]  /*02c0*/  LDCU.64 UR4, c[0x0][0x348] ;  /* 0x00006900ff0477ac */ /* 0x000ee40008000a00 */
[----:B---3--:R-:W-:Y:S02]  /*02d0*/  UIADD3 UR8, UP1, UPT, UR4, 0x80, URZ ;  /* 0x0000008004087890 */ /* 0x008fe4000ff3e0ff */
[----:B------:R-:W-:Y:S02]  /*02e0*/  UIADD3 UR4, UP0, UPT, UR4, 0x180, URZ ;  /* 0x0000018004047890 */ /* 0x000fe4000ff1e0ff */
[----:B------:R-:W-:Y:S02]  /*02f0*/  UIADD3.X UR9, UPT, UPT, URZ, UR5, URZ, UP1, !UPT ;  /* 0x00000005ff097290 */ /* 0x000fe40008ffe4ff */
[----:B------:R-:W-:-:S07]  /*0300*/  UIADD3.X UR5, UPT, UPT, URZ, UR5, URZ, UP0, !UPT ;  /* 0x00000005ff057290 */ /* 0x000fce00087fe4ff */
[----:B------:R3:W-:Y:S02]  /*0310*/  UTMACCTL.PF [UR8] ;  /* 0x00000000080079b9 */ /* 0x0007e40008040000 */
[----:B------:R3:W-:Y:S02]  /*0320*/  UTMACCTL.PF [UR4] ;  /* 0x00000000040079b9 */ /* 0x0007e40008040000 */
[----:B---3--:R-:W-:Y:S01]  /*0330*/  NOP ;  /* 0x0000000000007918 */ /* 0x008fe20000000000 */
.L_x_5:
[----:B------:R-:W-:Y:S05]  /*0340*/  BSYNC.RECONVERGENT B0 ;  /* 0x0000000000007941 */ /* 0x000fea0003800200 */
.L_x_4:
[----:B------:R-:W-:Y:S04]  /*0350*/  BSSY.RECONVERGENT B0, `(.L_x_6) ;  /* 0x000000a000007945 */ /* 0x000fe80003800200 */
        /* <DEDUP_REMOVED lines=9> */
.L_x_7:
[----:B------:R-:W-:Y:S05]  /*03f0*/  BSYNC.RECONVERGENT B0 ;  /* 0x0000000000007941 */ /* 0x000fea0003800200 */
.L_x_6:
[----:B------:R-:W3:Y:S01]  /*0400*/  LDCU.64 UR4, c[0x0][0x888] ;  /* 0x00011100ff0477ac */ /* 0x000ee20008000a00 */
[----:B------:R-:W-:Y:S01]  /*0410*/  ISETP.NE.AND.EX P1, PT, RZ, UR7, PT, P1 ;  /* 0x00000007ff007c0c */ /* 0x000fe2000bf25310 */
[----:B------:R-:W-:Y:S01]  /*0420*/  UPLOP3.LUT UP4, UPT, UPT, UPT, UPT, 0x80, 0x8 ;  /* 0x000000000008789c */ /* 0x000fe20003f8f070 */
[----:B---3--:R-:W-:-:S04]  /*0430*/  ISETP.NE.U32.AND P2, PT, RZ, UR4, PT ;  /* 0x00000004ff007c0c */ /* 0x008fc8000bf45070 */
[----:B------:R-:W-:-:S13]  /*0440*/  ISETP.NE.AND.EX P2, PT, RZ, UR5, PT, P2 ;  /* 0x00000005ff007c0c */ /* 0x000fda000bf45320 */
[----:B------:R-:W-:Y:S05]  /*0450*/  @P2 BRA P1, `(.L_x_8) ;  /* 0x0000000000282947 */ /* 0x000fea0000800000 */
[----:B-----5:R-:W-:Y:S01]  /*0460*/  R2UR UR8, R72 ;  /* 0x00000000480872ca */ /* 0x020fe200000e0000 */
[----:B------:R-:W-:Y:S02]  /*0470*/  UISETP.NE.U32.AND UP0, UPT, UR6, URZ, UPT ;  /* 0x000000ff0600728c */ /* 0x000fe4000bf05070 */
[----:B------:R-:W-:Y:S02]  /*0480*/  UISETP.NE.U32.AND UP1, UPT, UR4, URZ, UPT ;  /* 0x000000ff0400728c */ /* 0x000fe4000bf25070 */
[----:B------:R-:W-:Y:S02]  /*0490*/  UISETP.NE.AND.EX UP2, UPT, UR7, URZ, UPT, UP0 ;  /* 0x000000ff0700728c */ /* 0x000fe4000bf45300 */
[----:B------:R-:W-:-:S04]  /*04a0*/  UISETP.NE.AND.EX UP0, UPT, UR5, URZ, UPT, UP1 ;  /* 0x000000ff0500728c */ /* 0x000fc8000bf05310 */
[----:B------:R-:W-:Y:S02]  /*04b0*/  USEL UR4, URZ, 0xffffffff, UP0 ;  /* 0xffffffffff047887 */ /* 0x000fe40008000000 */
[----:B------:R-:W-:-:S04]  /*04c0*/  UISETP.NE.AND UP1, UPT, UR8, URZ, UPT ;  /* 0x000000ff0800728c */ /* 0x000fc8000bf25270 */
[----:B------:R-:W-:-:S04]  /*04d0*/  @!UP2 USEL UR4, URZ, 0xffffffff, UP1 ;  /* 0xffffffffff04a887 */ /* 0x000fc80008800000 */
[----:B------:R-:W-:-:S04]  /*04e0*/  ULOP3.LUT UR4, UR4, 0x1, URZ, 0xc0, !UPT ;  /* 0x0000000104047892 */ /* 0x000fc8000f8ec0ff */
[----:B------:R-:W-:-:S11]  /*04f0*/  UISETP.NE.U32.AND UP4, UPT, UR4, 0x1, UPT ;  /* 0x000000010400788c */ /* 0x000fd6000bf85070 */
.L_x_8:
[----:B------:R-:W3:Y:S01]  /*0500*/  SHFL.IDX PT, R0, R148, RZ, 0x1f ;  /* 0x00001fff94007589 */ /* 0x000ee200000e0000 */
[----:B------:R-:W-:-:S04]  /*0510*/  UISETP.NE.AND UP0, UPT, UR11, 0x2, UPT ;  /* 0x000000020b00788c */ /* 0x000fc8000bf05270 */
[----:B------:R-:W-:Y:S02]  /*0520*/  UISETP.EQ.AND UP1, UPT, UR15, URZ, !UP0 ;  /* 0x000000ff0f00728c */ /* 0x000fe4000c722270 */
[----:B------:R-:W-:-:S04]  /*0530*/  USEL UR26, URZ, 0x1, UP0 ;  /* 0x00000001ff1a7887 */ /* 0x000fc80008000000 */
[----:B------:R-:W-:Y:S02]  /*0540*/  PLOP3.LUT P3, PT, P0, PT, UP1, 0x80, 0x8 ;  /* 0x000000000008781c */ /* 0x000fe4000076f018 */
[----:B---3--:R-:W-:-:S13]  /*0550*/  ISETP.NE.AND P1, PT, R0, RZ, PT ;  /* 0x000000ff0000720c */ /* 0x008fda0003f25270 */
[----:B------:R-:W-:Y:S05]  /*0560*/  @P1 BRA `(.L_x_9) ;  /* 0x0000000000e01947 */ /* 0x000fea0003800000 */
[----:B------:R-:W-:Y:S01]  /*0570*/  ELECT P1, URZ, PT ;  /* 0x0000000000ff782f */ /* 0x000fe20003820000 */
[----:B------:R-:W-:-:S12]  /*0580*/  BSSY.RECONVERGENT B0, `(.L_x_9) ;  /* 0x0000036000007945 */ /* 0x000fd80003800200 */
[----:B------:R-:W-:Y:S05]  /*0590*/  @!P1 BRA `(.L_x_10) ;  /* 0x0000000000d09947 */ /* 0x000fea0003800000 */
[----:B------:R-:W-:Y:S01]  /*05a0*/  UMOV UR6, 0x400 ;  /* 0x0000040000067882 */ /* 0x000fe20000000000 */
[----:B------:R-:W-:Y:S01]  /*05b0*/  UMOV UR5, 0x1 ;  /* 0x0000000100057882 */ /* 0x000fe20000000000 */
[----:B------:R-:W-:Y:S01]  /*05c0*/  UMOV UR4, 0x4 ;  /* 0x0000000400047882 */ /* 0x000fe20000000000 */
[----:B------:R-:W-:Y:S02]  /*05d0*/  ULEA UR6, UR54, UR6, 0x18 ;  /* 0x0000000636067291 */ /* 0x000fe4000f8ec0ff */
[----:B------:R-:W-:-:S04]  /*05e0*/  UIADD3 UR8, UPT, UPT, -UR5, 0x100000, URZ ;  /* 0x0010000005087890 */ /* 0x000fc8000fffe1ff */
[----:B------:R-:W-:Y:S02]  /*05f0*/  USHF.L.U32 UR9, UR8, 0xb, URZ ;  /* 0x0000000b08097899 */ /* 0x000fe400080006ff */
[----:B------:R-:W-:Y:S02]  /*0600*/  USHF.L.U32 UR8, UR8, 0x1, URZ ;  /* 0x0000000108087899 */ /* 0x000fe400080006ff */
[----:B------:R-:W-:-:S04]  /*0610*/  UIADD3 UR4, UPT, UPT, -UR4, 0x100000, URZ ;  /* 0x0010000004047890 */ /* 0x000fc8000fffe1ff */
[----:B------:R-:W-:Y:S02]  /*0620*/  USHF.L.U32 UR5, UR4, 0xb, URZ ;  /* 0x0000000b04057899 */ /* 0x000fe400080006ff */
[----:B------:R-:W-:Y:S01]  /*0630*/  USHF.L.U32 UR4, UR4, 0x1, URZ ;  /* 0x0000000104047899 */ /* 0x000fe200080006ff */
[----:B------:R-:W3:Y:S03]  /*0640*/  FENCE.VIEW.ASYNC.S ;  /* 0x00000000000073c6 */ /* 0x000ee60000000000 */
[----:B---3--:R3:W4:Y:S08]  /*0650*/  SYNCS.EXCH.64 URZ, [UR6], UR8 ;  /* 0x0000000806ff75b2 */ /* 0x0087300008000100 */
[----:B------:R3:W1:Y:S01]  /*0660*/  SYNCS.EXCH.64 URZ, [UR6+0xa0], UR4 ;  /* 0x0000a00406ff75b2 */ /* 0x0006620008000100 */
        /* <DEDUP_REMOVED lines=37> */
[----:B------:R3:W1:Y:S02]  /*08c0*/  SYNCS.EXCH.64 URZ, [UR6+0x138], UR4 ;  /* 0x0001380406ff75b2 */ /* 0x0006640008000100 */
[----:B---34-:R-:W-:Y:S01]  /*08d0*/  NOP ;  /* 0x0000000000007918 */ /* 0x018fe20000000000 */
.L_x_10:
[----:B------:R-:W-:Y:S05]  /*08e0*/  BSYNC.RECONVERGENT B0 ;  /* 0x0000000000007941 */ /* 0x000fea0003800200 */
.L_x_9:
[----:B------:R-:W3:Y:S01]  /*08f0*/  SHFL.IDX PT, R0, R148, RZ, 0x1f ;  /* 0x00001fff94007589 */ /* 0x000ee200000e0000 */
[----:B------:R-:W-:Y:S01]  /*0900*/  NOP ;  /* 0x0000000000007918 */ /* 0x000fe20000000000 */
[----:B---3--:R-:W-:-:S13]  /*0910*/  ISETP.NE.AND P1, PT, R0, 0x1, PT ;  /* 0x000000010000780c */ /* 0x008fda0003f25270 */
[----:B------:R-:W-:Y:S05]  /*0920*/  @P1 BRA `(.L_x_11) ;  /* 0x00000000003c1947 */ /* 0x000fea0003800000 */
        /* <DEDUP_REMOVED lines=10> */
[----:B------:R-:W-:Y:S01]  /*09d0*/  ELECT P1, URZ, PT ;  /* 0x0000000000ff782f */ /* 0x000fe20003820000 */
[----:B------:R-:W3:Y:S02]  /*09e0*/  FENCE.VIEW.ASYNC.S ;  /* 0x00000000000073c6 */ /* 0x000ee40000000000 */
[----:B---3--:R3:W4:Y:S08]  /*09f0*/  SYNCS.EXCH.64 URZ, [UR6+0x140], UR8 ;  /* 0x0001400806ff75b2 */ /* 0x0087300008000100 */
[----:B------:R3:W1:Y:S01]  /*0a00*/  SYNCS.EXCH.64 URZ, [UR6+0x148], UR4 ;  /* 0x0001480406ff75b2 */ /* 0x0006620008000100 */
[----:B------:R-:W-:Y:S01]  /*0a10*/  NOP ;  /* 0x0000000000007918 */ /* 0x000fe20000000000 */
.L_x_11:
[----:B------:R-:W2:Y:S01]  /*0a20*/  SHFL.IDX PT, R0, R148, RZ, 0x1f ;  /* 0x00001fff94007589 */ /* 0x000ea200000e0000 */
[----:B------:R-:W-:Y:S01]  /*0a30*/  NOP ;  /* 0x0000000000007918 */ /* 0x000fe20000000000 */
[----:B--2---:R-:W-:-:S13]  /*0a40*/  ISETP.NE.AND P1, PT, R0, 0x3, PT ;  /* 0x000000030000780c */ /* 0x004fda0003f25270 */
[----:B------:R-:W-:Y:S05]  /*0a50*/  @P1 BRA `(.L_x_12) ;  /* 0x00000000002c1947 */ /* 0x000fea0003800000 */
[----:B---3--:R-:W-:Y:S01]  /*0a60*/  UMOV UR5, 0x400 ;  /* 0x0000040000057882 */ /* 0x008fe20000000000 */
[----:B------:R-:W-:Y:S01]  /*0a70*/  UMOV UR4, 0x20 ;  /* 0x0000002000047882 */ /* 0x000fe20000000000 */
[----:B------:R-:W-:Y:S02]  /*0a80*/  ULEA UR5, UR54, UR5, 0x18 ;  /* 0x0000000536057291 */ /* 0x000fe4000f8ec0ff */
[----:B------:R-:W-:-:S04]  /*0a90*/  UIADD3 UR6, UPT, UPT, -UR4, 0x100000, URZ ;  /* 0x0010000004067890 */ /* 0x000fc8000fffe1ff */
[----:B------:R-:W-:Y:S02]  /*0aa0*/  USHF.L.U32 UR7, UR6, 0xb, URZ ;  /* 0x0000000b06077899 */ /* 0x000fe400080006ff */
[----:B------:R-:W-:Y:S01]  /*0ab0*/  USHF.L.U32 UR6, UR6, 0x1, URZ ;  /* 0x0000000106067899 */ /* 0x000fe200080006ff */
[----:B------:R-:W-:Y:S01]  /*0ac0*/  ELECT P1, URZ, PT ;  /* 0x0000000000ff782f */ /* 0x000fe20003820000 */
[----:B------:R-:W2:Y:S10]  /*0ad0*/  FENCE.VIEW.ASYNC.S ;  /* 0x00000000000073c6 */ /* 0x000eb40000000000 */
[----:B--2---:R2:W3:Y:S01]  /*0ae0*/  SYNCS.EXCH.64 URZ, [UR5+0x150], UR6 ;  /* 0x0001500605ff75b2 */ /* 0x0044e20008000100 */
[----:B------:R2:W1:Y:S01]  /*0af0*/  SYNCS.EXCH.64 URZ, [UR5+0x158], UR6 ;  /* 0x0001580605ff75b2 */ /* 0x0004620008000100 */
[----:B------:R-:W-:Y:S01]  /*0b00*/  NOP ;  /* 0x0000000000007918 */ /* 0x000fe20000000000 */
.L_x_12:
[----:B------:R-:W4:Y:S01]  /*0b10*/  SHFL.IDX PT, R0, R148, RZ, 0x1f ;  /* 0x00001fff94007589 */ /* 0x000f2200000e0000 */
[----:B------:R-:W-:Y:S01]  /*0b20*/  NOP ;  /* 0x0000000000007918 */ /* 0x000fe20000000000 */
[----:B----4-:R-:W-:-:S13]  /*0b30*/  ISETP.NE.AND P1, PT, R0, 0x4, PT ;  /* 0x000000040000780c */ /* 0x010fda0003f25270 */
[----:B------:R-:W-:Y:S05]  /*0b40*/  @P1 BRA `(.L_x_13) ;  /* 0x0000000000481947 */ /* 0x000fea0003800000 */
[----:B--23--:R-:W-:Y:S01]  /*0b50*/  UMOV UR6, 0x720 ;  /* 0x0000072000067882 */ /* 0x00cfe20000000000 */
[----:B------:R-:W-:Y:S01]  /*0b60*/  UMOV UR5, 0x400 ;  /* 0x0000040000057882 */ /* 0x000fe20000000000 */
[----:B------:R-:W-:Y:S01]  /*0b70*/  USEL UR6, UR6, 0x620, UP4 ;  /* 0x0000062006067887 */ /* 0x000fe2000a000000 */
        /* <DEDUP_REMOVED lines=9> */
[----:B------:R-:W2:Y:S02]  /*0c10*/  FENCE.VIEW.ASYNC.S ;  /* 0x00000000000073c6 */ /* 0x000ea40000000000 */
[----:B--2---:R4:W2:Y:S08]  /*0c20*/  SYNCS.EXCH.64 URZ, [UR5+0x160], UR8 ;  /* 0x0001600805ff75b2 */ /* 0x0048b00008000100 */
[----:B------:R4:W3:Y:S01]  /*0c30*/  SYNCS.EXCH.64 URZ, [UR5+0x170], UR6 ;  /* 0x0001700605ff75b2 */ /* 0x0008e20008000100 */
[----:B------:R4:W1:Y:S01]  /*0c40*/  SYNCS.EXCH.64 URZ, [UR5+0x168], UR8 ;  /* 0x0001680805ff75b2 */ /* 0x0008620008000100 */
[----:B------:R4:W1:Y:S02]  /*0c50*/  SYNCS.EXCH.64 URZ, [UR5+0x178], UR6 ;  /* 0x0001780605ff75b2 */ /* 0x0008640008000100 */
[----:B----4-:R-:W-:Y:S01]  /*0c60*/  NOP ;  /* 0x0000000000007918 */ /* 0x010fe20000000000 */
.L_x_13:
[----:B------:R-:W4:Y:S01]  /*0c70*/  SHFL.IDX PT, R0, R148, RZ, 0x1f ;  /* 0x00001fff94007589 */ /* 0x000f2200000e0000 */
[----:B------:R-:W-:Y:S01]  /*0c80*/  NOP ;  /* 0x0000000000007918 */ /* 0x000fe20000000000 */
[----:B----4-:R-:W-:-:S13]  /*0c90*/  ISETP.NE.AND P1, PT, R0, 0x5, PT ;  /* 0x000000050000780c */ /* 0x010fda0003f25270 */
[----:B------:R-:W-:Y:S05]  /*0ca0*/  @P1 BRA `(.L_x_14) ;  /* 0x0000000000541947 */ /* 0x000fea0003800000 */
[----:B--23--:R-:W-:Y:S01]  /*0cb0*/  UMOV UR6, 0x400 ;  /* 0x0000040000067882 */ /* 0x00cfe20000000000 */
        /* <DEDUP_REMOVED lines=14> */
[----:B------:R4:W1:Y:S01]  /*0da0*/  SYNCS.EXCH.64 URZ, [UR6+0x1a8], UR4 ;  /* 0x0001a80406ff75b2 */ /* 0x0008620008000100 */
[----:B------:R4:W1:Y:S01]  /*0db0*/  SYNCS.EXCH.64 URZ, [UR6+0x190], UR8 ;  /* 0x0001900806ff75b2 */ /* 0x0008620008000100 */
[----:B------:R4:W1:Y:S01]  /*0dc0*/  SYNCS.EXCH.64 URZ, [UR6+0x1b0], UR4 ;  /* 0x0001b00406ff75b2 */ /* 0x0008620008000100 */
[----:B------:R4:W1:Y:S01]  /*0dd0*/  SYNCS.EXCH.64 URZ, [UR6+0x198], UR8 ;  /* 0x0001980806ff75b2 */ /* 0x0008620008000100 */
[----:B------:R4:W1:Y:S02]  /*0de0*/  SYNCS.EXCH.64 URZ, [UR6+0x1b8], UR4 ;  /* 0x0001b80406ff75b2 */ /* 0x0008640008000100 */
[----:B----4-:R-:W-:Y:S01]  /*0df0*/  NOP ;  /* 0x0000000000007918 */ /* 0x010fe20000000000 */
.L_x_14:
[----:B------:R-:W4:Y:S01]  /*0e00*/  SHFL.IDX PT, R0, R148, RZ, 0x1f ;  /* 0x00001fff94007589 */ /* 0x000f2200000e0000 */
[----:B------:R-:W-:Y:S01]  /*0e10*/  ISETP.NE.OR P0, PT, RZ, UR11, !P0 ;  /* 0x0000000bff007c0c */ /* 0x000fe2000c705670 */
[----:B------:R-:W-:Y:S01]  /*0e20*/  NOP ;  /* 0x0000000000007918 */ /* 0x000fe20000000000 */
[----:B----4-:R-:W-:-:S13]  /*0e30*/  ISETP.NE.AND P1, PT, R0, 0x3, PT ;  /* 0x000000030000780c */ /* 0x010fda0003f25270 */
[----:B------:R-:W-:Y:S05]  /*0e40*/  @P1 BRA `(.L_x_15) ;  /* 0x0000000000341947 */ /* 0x000fea0003800000 */
[----:B--23--:R-:W-:Y:S01]  /*0e50*/  UMOV UR5, 0x400 ;  /* 0x0000040000057882 */ /* 0x00cfe20000000000 */
[----:B------:R-:W-:Y:S01]  /*0e60*/  UMOV UR4, 0x20 ;  /* 0x0000002000047882 */ /* 0x000fe20000000000 */
[----:B------:R-:W-:Y:S02]  /*0e70*/  ULEA UR5, UR54, UR5, 0x18 ;  /* 0x0000000536057291 */ /* 0x000fe4000f8ec0ff */
[----:B------:R-:W-:-:S04]  /*0e80*/  UIADD3 UR6, UPT, UPT, -UR4, 0x100000, URZ ;  /* 0x0010000004067890 */ /* 0x000fc8000fffe1ff */
[----:B------:R-:W-:Y:S02]  /*0e90*/  USHF.L.U32 UR7, UR6, 0xb, URZ ;  /* 0x0000000b06077899 */ /* 0x000fe400080006ff */
[----:B------:R-:W-:Y:S01]  /*0ea0*/  USHF.L.U32 UR6, UR6, 0x1, URZ ;  /* 0x0000000106067899 */ /* 0x000fe200080006ff */
[----:B------:R-:W-:Y:S01]  /*0eb0*/  ELECT P1, URZ, PT ;  /* 0x0000000000ff782f */ /* 0x000fe20003820000 */
[----:B------:R-:W2:Y:S10]  /*0ec0*/  FENCE.VIEW.ASYNC.S ;  /* 0x00000000000073c6 */ /* 0x000eb40000000000 */
[----:B--2---:R4:W2:Y:S01]  /*0ed0*/  SYNCS.EXCH.64 URZ, [UR5+0x1c0], UR6 ;  /* 0x0001c00605ff75b2 */ /* 0x0048a20008000100 */
[----:B------:R4:W3:Y:S01]  /*0ee0*/  SYNCS.EXCH.64 URZ, [UR5+0x1d0], UR6 ;  /* 0x0001d00605ff75b2 */ /* 0x0008e20008000100 */
[----:B------:R4:W1:Y:S01]  /*0ef0*/  SYNCS.EXCH.64 URZ, [UR5+0x1c8], UR6 ;  /* 0x0001c80605ff75b2 */ /* 0x0008620008000100 */
[----:B------:R4:W1:Y:S02]  /*0f00*/  SYNCS.EXCH.64 URZ, [UR5+0x1d8], UR6 ;  /* 0x0001d80605ff75b2 */ /* 0x0008640008000100 */
[----:B----4-:R-:W-:Y:S01]  /*0f10*/  NOP ;  /* 0x0000000000007918 */ /* 0x010fe20000000000 */
.L_x_15:
[----:B------:R-:W-:Y:S01]  /*0f20*/  VOTEU.ALL UP0, P0 ;  /* 0x0000000000ff7886 */ /* 0x000fe20000000000 */
[----:B--23--:R-:W-:Y:S01]  /*0f30*/  UMOV UR6, 0x20 ;  /* 0x0000002000067882 */ /* 0x00cfe20000000000 */
[----:B------:R-:W2:Y:S01]  /*0f40*/  LDCU UR5, c[0x0][0x36c] ;  /* 0x00006d80ff0577ac */ /* 0x000ea20008000800 */
[----:B------:R-:W-:Y:S01]  /*0f50*/  NOP ;  /* 0x0000000000007918 */ /* 0x000fe20000000000 */
[----:B------:R-:W-:Y:S01]  /*0f60*/  LOP3.LUT R0, R142, 0x1f, RZ, 0xc0, !PT ;  /* 0x0000001f8e007812 */ /* 0x000fe200078ec0ff */
[----:B------:R-:W-:Y:S01]  /*0f70*/  @!UP0 UMOV UR4, 0x400 ;  /* 0x0000040000048882 */ /* 0x000fe20000000000 */
[----:B------:R-:W-:-:S04]  /*0f80*/  @!UP0 UIADD3 UR6, UPT, UPT, -UR6, 0x100000, URZ ;  /* 0x0010000006068890 */ /* 0x000fc8000fffe1ff */
[----:B------:R-:W-:Y:S02]  /*0f90*/  @!UP0 USHF.L.U32 UR7, UR6, 0xb, URZ ;  /* 0x0000000b06078899 */ /* 0x000fe400080006ff */
[----:B------:R-:W-:Y:S02]  /*0fa0*/  @!UP0 USHF.L.U32 UR6, UR6, 0x1, URZ ;  /* 0x0000000106068899 */ /* 0x000fe400080006ff */
[----:B------:R-:W-:Y:S01]  /*0fb0*/  @!UP0 ULEA UR4, UR54, UR4, 0x18 ;  /* 0x0000000436048291 */ /* 0x000fe2000f8ec0ff */
[----:B------:R-:W-:Y:S01]  /*0fc0*/  VOTEU.ALL UP0, P0 ;  /* 0x0000000000ff7886 */ /* 0x000fe20000000000 */
[----:B------:R-:W-:Y:S02]  /*0fd0*/  UISETP.NE.AND UP5, UPT, UR11, URZ, UPT ;  /* 0x000000ff0b00728c */ /* 0x000fe4000bfa5270 */
[----:B--2---:R-:W-:Y:S01]  /*0fe0*/  UISETP.EQ.U32.AND UP6, UPT, UR5, 0x1, UPT ;  /* 0x000000010500788c */ /* 0x004fe2000bfc2070 */
[----:B------:R-:W2:Y:S07]  /*0ff0*/  FENCE.VIEW.ASYNC.S ;  /* 0x00000000000073c6 */ /* 0x000eae0000000000 */
[----:B--2---:R2:W3:Y:S01]  /*1000*/  @!UP0 SYNCS.EXCH.64 URZ, [UR4+0x1e0], UR6 ;  /* 0x0001e00604ff85b2 */ /* 0x0044e20008000100 */
[----:B------:R-:W-:Y:S05]  /*1010*/  BRA.U !UP6, `(.L_x_16) ;  /* 0x000000010e087547 */ /* 0x000fea000b800000 */
[----:B-1-3--:R-:W-:Y:S01]  /*1020*/  UCGABAR_ARV ;  /* 0x00000000000079c7 */ /* 0x00afe20008000000 */
[----:B------:R-:W-:Y:S05]  /*1030*/  BRA `(.L_x_17) ;  /* 0x0000000000047947 */ /* 0x000fea0003800000 */
.L_x_16:
[----:B-1-3--:R-:W-:Y:S01]  /*1040*/  NOP ;  /* 0x0000000000007918 */ /* 0x00afe20000000000 */
.L_x_17:
[----:B------:R-:W1:Y:S01]  /*1050*/  S2UR UR10, SR_CTAID.X ;  /* 0x00000000000a79c3 */ /* 0x000e620000002500 */
[----:B------:R-:W-:-:S05]  /*1060*/  CS2R.32 R3, SR_CgaSize ;  /* 0x0000000000037805 */ /* 0x000fca0000008a00 */
[----:B------:R-:W-:-:S05]  /*1070*/  IMAD R3, R3, -0xa0, RZ ;  /* 0xffffff6003037824 */ /* 0x000fca00078e02ff */
[----:B------:R-:W-:-:S14]  /*1080*/  R2UR UR5, R3 ;  /* 0x00000000030572ca */ /* 0x000fdc00000e0000 */
[----:B------:R-:W3:Y:S01]  /*1090*/  LDCU UR5, c[0x0][UR5+0x2b0] ;  /* 0x00005600050577ac */ /* 0x000ee20008000800 */
[----:B------:R-:W-:-:S05]  /*10a0*/  CS2R.32 R3, SR_CgaSize ;  /* 0x0000000000037805 */ /* 0x000fca0000008a00 */
[----:B------:R-:W-:-:S05]  /*10b0*/  IMAD R3, R3, -0xa0, RZ ;  /* 0xffffff6003037824 */ /* 0x000fca00078e02ff */
[----:B--2---:R-:W-:-:S14]  /*10c0*/  R2UR UR4, R3 ;  /* 0x00000000030472ca */ /* 0x004fdc00000e0000 */
[----:B------:R-:W2:Y:S01]  /*10d0*/  LDCU UR4, c[0x0][UR4+0x2b4] ;  /* 0x00005680040477ac */ /* 0x000ea20008000800 */
[----:B------:R-:W4:Y:S01]  /*10e0*/  S2UR UR51, SR_CTAID.Y ;  /* 0x00000000003379c3 */ /* 0x000f220000002600 */
[----:B------:R-:W-:-:S05]  /*10f0*/  CS2R.32 R3, SR_CgaSize ;  /* 0x0000000000037805 */ /* 0x000fca0000008a00 */
[----:B------:R-:W-:-:S05]  /*1100*/  IMAD R3, R3, -0xa0, RZ ;  /* 0xffffff6003037824 */ /* 0x000fca00078e02ff */
[----:B------:R-:W-:-:S14]  /*1110*/  R2UR UR6, R3 ;  /* 0x00000000030672ca */ /* 0x000fdc00000e0000 */
[----:B------:R-:W2:Y:S01]  /*1120*/  LDCU UR6, c[0x0][UR6+0x2a0] ;  /* 0x00005400060677ac */ /* 0x000ea20008000800 */
[----:B------:R-:W-:Y:S01]  /*1130*/  UISETP.GT.U32.AND UP0, UPT, UR15, 0xffff, UPT ;  /* 0x0000ffff0f00788c */ /* 0x000fe2000bf04070 */
[----:B------:R-:W2:Y:S01]  /*1140*/  LDCU UR17, c[0x0][0xb24] ;  /* 0x00016480ff1177ac */ /* 0x000ea20008000800 */
[----:B------:R-:W2:Y:S01]  /*1150*/  LDCU UR37, c[0x0][0xb24] ;  /* 0x00016480ff2577ac */ /* 0x000ea20008000800 */
[----:B------:R-:W2:Y:S01]  /*1160*/  LDCU UR16, c[0x0][0xb30] ;  /* 0x00016600ff1077ac */ /* 0x000ea20008000800 */
[----:B-1----:R-:W-:Y:S01]  /*1170*/  I2FP.F32.U32 R3, UR10 ;  /* 0x0000000a00037c45 */ /* 0x002fe20008201000 */
[----:B------:R-:W-:-:S04]  /*1180*/  USHF.L.U32 UR18, UR54, 0xa, URZ ;  /* 0x0000000a36127899 */ /* 0x000fc800080006ff */
[----:B---3--:R-:W-:Y:S01]  /*1190*/  FMUL R3, R3, UR5 ;  /* 0x0000000503037c20 */ /* 0x008fe20008400000 */
[----:B------:R-:W-:-:S05]  /*11a0*/  CS2R.32 R2, SR_CgaSize ;  /* 0x0000000000027805 */ /* 0x000fca0000008a00 */
[----:B------:R-:W-:-:S05]  /*11b0*/  IMAD R2, R2, -0xa0, RZ ;  /* 0xffffff6002027824 */ /* 0x000fca00078e02ff */
[----:B------:R-:W-:-:S14]  /*11c0*/  R2UR UR5, R2 ;  /* 0x00000000020572ca */ /* 0x000fdc00000e0000 */
[----:B------:R-:W1:Y:S01]  /*11d0*/  LDCU UR5, c[0x0][UR5+0x2a4] ;  /* 0x00005480050577ac */ /* 0x000e620008000800 */
[----:B----4-:R-:W-:Y:S01]  /*11e0*/  I2FP.F32.U32 R2, UR51 ;  /* 0x0000003300027c45 */ /* 0x010fe20008201000 */
[----:B------:R-:W-:Y:S01]  /*11f0*/  UMOV UR13, 0x55 ;  /* 0x00000055000d7882 */ /* 0x000fe20000000000 */
[----:B------:R-:W3:Y:S03]  /*1200*/  F2I.U32.TRUNC.NTZ R3, R3 ;  /* 0x0000000300037305 */ /* 0x000ee6000020f000 */
[----:B--2---:R-:W-:Y:S01]  /*1210*/  FMUL R2, R2, UR4 ;  /* 0x0000000402027c20 */ /* 0x004fe20008400000 */
[----:B------:R-:W-:-:S04]  /*1220*/  USEL UR4, UR15, 0xffff, !UP0 ;  /* 0x0000ffff0f047887 */ /* 0x000fc8000c000000 */
[----:B------:R-:W-:Y:S01]  /*1230*/  ULOP3.LUT UR4, UR4, 0xffff, URZ, 0xc0, !UPT ;  /* 0x0000ffff04047892 */ /* 0x000fe2000f8ec0ff */
[----:B------:R-:W2:Y:S01]  /*1240*/  F2I.U32.TRUNC.NTZ R2, R2 ;  /* 0x0000000200027305 */ /* 0x000ea2000020f000 */
[----:B---3--:R-:W-:Y:S02]  /*1250*/  R2UR UR49, R3 ;  /* 0x00000000033172ca */ /* 0x008fe400000e0000 */
[----:B------:R-:W-:Y:S02]  /*1260*/  PRMT R3, RZ, 0x7610, R3 ;  /* 0x00007610ff037816 */ /* 0x000fe40000000003 */
[----:B--2---:R-:W-:Y:S02]  /*1270*/  R2UR UR48, R2 ;  /* 0x00000000023072ca */ /* 0x004fe400000e0000 */
[----:B------:R-:W-:-:S07]  /*1280*/  PRMT R2, RZ, 0x7610, R2 ;  /* 0x00007610ff027816 */ /* 0x000fce0000000002 */
[----:B------:R-:W-:-:S04]  /*1290*/  UIADD3 UR49, UPT, UPT, -UR49, URZ, URZ ;  /* 0x000000ff31317290 */ /* 0x000fc8000fffe1ff */
[----:B------:R-:W-:Y:S02]  /*12a0*/  UIMAD UR49, UR6, UR49, UR10 ;  /* 0x00000031063172a4 */ /* 0x000fe4000f8e020a */
[----:B------:R-:W-:-:S04]  /*12b0*/  UIADD3 UR48, UPT, UPT, -UR48, URZ, URZ ;  /* 0x000000ff30307290 */ /* 0x000fc8000fffe1ff */
[----:B-1----:R-:W-:Y:S01]  /*12c0*/  UIMAD UR48, UR5, UR48, UR51 ;  /* 0x00000030053072a4 */ /* 0x002fe2000f8e0233 */
[----:B------:R-:W-:Y:S11]  /*12d0*/  BRA.U UP5, `(.L_x_18) ;  /* 0x00000001055c7547 */ /* 0x000ff6000b800000 */
[----:B------:R-:W-:Y:S02]  /*12e0*/  UISETP.GT.U32.AND UP0, UPT, UR49, 0x1, UPT ;  /* 0x000000013100788c */ /* 0x000fe4000bf04070 */
[----:B------:R-:W-:Y:S02]  /*12f0*/  ULOP3.LUT UR5, UR49, 0xfffffffe, URZ, 0xc0, !UPT ;  /* 0xfffffffe31057892 */ /* 0x000fe4000f8ec0ff */
[----:B------:R-:W-:Y:S02]  /*1300*/  UISETP.NE.AND UP3, UPT, UR48, URZ, UP0 ;  /* 0x000000ff3000728c */ /* 0x000fe40008765270 */
[----:B------:R-:W-:Y:S02]  /*1310*/  UISETP.NE.AND UP2, UPT, UR48, 0x1, UP0 ;  /* 0x000000013000788c */ /* 0x000fe40008745270 */
[----:B------:R-:W-:Y:S02]  /*1320*/  UISETP.NE.AND UP1, UPT, UR48, 0x2, UP0 ;  /* 0x000000023000788c */ /* 0x000fe40008725270 */
[----:B------:R-:W-:-:S02]  /*1330*/  UISETP.NE.AND UP0, UPT, UR48, 0x3, UP0 ;  /* 0x000000033000788c */ /* 0x000fc40008705270 */
[----:B------:R-:W-:Y:S02]  /*1340*/  USEL UR7, URZ, 0x1, UP3 ;  /* 0x00000001ff077887 */ /* 0x000fe40009800000 */
[----:B------:R-:W-:Y:S02]  /*1350*/  USEL UR6, URZ, 0x4, UP2 ;  /* 0x00000004ff067887 */ /* 0x000fe40009000000 */
[----:B------:R-:W-:Y:S02]  /*1360*/  USEL UR14, URZ, 0x10, UP1 ;  /* 0x00000010ff0e7887 */ /* 0x000fe40008800000 */
[----:B------:R-:W-:Y:S02]  /*1370*/  USEL UR9, URZ, 0x40, UP0 ;  /* 0x00000040ff097887 */ /* 0x000fe40008000000 */
[----:B------:R-:W-:Y:S02]  /*1380*/  USEL UR8, URZ, 0x2, UP3 ;  /* 0x00000002ff087887 */ /* 0x000fe40009800000 */
[----:B------:R-:W-:-:S02]  /*1390*/  UIADD3 UR14, UPT, UPT, UR14, UR6, UR7 ;  /* 0x000000060e0e7290 */ /* 0x000fc4000fffe007 */
[----:B------:R-:W-:Y:S02]  /*13a0*/  USEL UR6, URZ, 0x20, UP1 ;  /* 0x00000020ff067887 */ /* 0x000fe40008800000 */
[----:B------:R-:W-:Y:S02]  /*13b0*/  USEL UR7, URZ, 0x8, UP2 ;  /* 0x00000008ff077887 */ /* 0x000fe40009000000 */
[----:B------:R-:W-:Y:S02]  /*13c0*/  UIADD3 UR8, UPT, UPT, UR8, UR9, UR14 ;  /* 0x0000000908087290 */ /* 0x000fe4000fffe00e */
[----:B------:R-:W-:Y:S02]  /*13d0*/  ULEA UR5, UR48, UR5, 0x1 ;  /* 0x0000000530057291 */ /* 0x000fe4000f8e08ff */
[----:B------:R-:W-:Y:S02]  /*13e0*/  USEL UR9, URZ, 0x80, UP0 ;  /* 0x00000080ff097887 */ /* 0x000fe40008000000 */
[----:B------:R-:W-:-:S03]  /*13f0*/  UIADD3 UR7, UPT, UPT, UR6, UR7, UR8 ;  /* 0x0000000706077290 */ /* 0x000fc6000fffe008 */
[----:B------:R-:W-:Y:S01]  /*1400*/  UMOV UR6, 0x3 ;  /* 0x0000000300067882 */ /* 0x000fe20000000000 */
[----:B------:R-:W-:Y:S02]  /*1410*/  UIADD3 UR7, UPT, UPT, UR7, UR9, URZ ;  /* 0x0000000907077290 */ /* 0x000fe4000fffe0ff */
[----:B------:R-:W-:-:S04]  /*1420*/  USHF.L.U32 UR5, UR6, UR5, URZ ;  /* 0x0000000506057299 */ /* 0x000fc800080006ff */
[----:B------:R-:W-:Y:S02]  /*1430*/  MOV R3, UR7 ;  /* 0x0000000700037c02 */ /* 0x000fe40008000f00 */
[----:B------:R-:W-:-:S07]  /*1440*/  MOV R2, UR5 ;  /* 0x0000000500027c02 */ /* 0x000fce0008000f00 */
.L_x_18:
[----:B------:R-:W1:Y:S01]  /*1450*/  S2UR UR36, SR_CTAID.Z ;  /* 0x00000000002479c3 */ /* 0x000e620000002700 */
[----:B------:R-:W-:Y:S02]  /*1460*/  UISETP.GE.AND UP0, UPT, UR17, 0x1, UPT ;  /* 0x000000011100788c */ /* 0x000fe4000bf06270 */
[----:B------:R-:W-:Y:S02]  /*1470*/  UISETP.NE.AND UP3, UPT, UR11, 0x2, UPT ;  /* 0x000000020b00788c */ /* 0x000fe4000bf65270 */
[----:B------:R-:W-:Y:S02]  /*1480*/  ULOP3.LUT UR14, UR18, 0x1800, URZ, 0xc0, !UPT ;  /* 0x00001800120e7892 */ /* 0x000fe4000f8ec0ff */
[----:B------:R-:W-:Y:S01]  /*1490*/  USHF.L.U32 UR13, UR13, UR4, URZ ;  /* 0x000000040d0d7299 */ /* 0x000fe200080006ff */
[----:B------:R-:W-:Y:S02]  /*14a0*/  UMOV UR50, UR10 ;  /* 0x0000000a00327c82 */ /* 0x000fe40008000000 */
[----:B------:R-:W-:Y:S09]  /*14b0*/  BRA.U !UP0, `(.L_x_19) ;  /* 0x0000000108b87547 */ /* 0x000ff2000b800000 */
[----:B------:R-:W2:Y:S01]  /*14c0*/  LDCU.128 UR4, c[0x0][0xb10] ;  /* 0x00016200ff0477ac */ /* 0x000ea20008000c00 */
[----:B------:R-:W3:Y:S01]  /*14d0*/  LDCU UR20, c[0x0][0x370] ;  /* 0x00006e00ff1477ac */ /* 0x000ee20008000800 */
[----:B------:R-:W4:Y:S01]  /*14e0*/  LDCU UR19, c[0x0][0x374] ;  /* 0x00006e80ff1377ac */ /* 0x000f220008000800 */
[----:B------:R-:W1:Y:S01]  /*14f0*/  LDCU UR50, c[0x0][0xb0c] ;  /* 0x00016180ff3277ac */ /* 0x000e620008000800 */
[----:B------:R-:W3:Y:S01]  /*1500*/  LDCU UR18, c[0x0][0xb20] ;  /* 0x00016400ff1277ac */ /* 0x000ee20008000800 */
[----:B------:R-:W3:Y:S01]  /*1510*/  LDCU.64 UR8, c[0x0][0xb28] ;  /* 0x00016500ff0877ac */ /* 0x000ee20008000a00 */
[----:B--2---:R-:W-:Y:S02]  /*1520*/  UISETP.NE.AND UP0, UPT, UR6, 0x1, UPT ;  /* 0x000000010600788c */ /* 0x004fe4000bf05270 */
[----:B----4-:R-:W-:Y:S02]  /*1530*/  UIMAD.WIDE.U32 UR24, UR19, UR7, URZ ;  /* 0x00000007131872a5 */ /* 0x010fe4000f8e00ff */
[----:B------:R-:W-:-:S02]  /*1540*/  UISETP.NE.AND UP2, UPT, UR17, 0x1, UPT ;  /* 0x000000011100788c */ /* 0x000fc4000bf45270 */
[----:B-1----:R-:W-:Y:S02]  /*1550*/  UISETP.NE.AND UP1, UPT, UR50, 0x1, UPT ;  /* 0x000000013200788c */ /* 0x002fe4000bf25270 */
[----:B------:R-:W-:Y:S02]  /*1560*/  UIMAD.WIDE.U32 UR28, UR51, UR7, URZ ;  /* 0x00000007331c72a5 */ /* 0x000fe4000f8e00ff */
[----:B---3--:R-:W-:Y:S01]  /*1570*/  UIMAD.WIDE.U32 UR22, UR20, UR4, URZ ;  /* 0x00000004141672a5 */ /* 0x008fe2000f8e00ff */
[----:B------:R-:W-:Y:S01]  /*1580*/  UMOV UR7, UR25 ;  /* 0x0000001900077c82 */ /* 0x000fe20008000000 */
[----:B------:R-:W-:Y:S02]  /*1590*/  UIMAD.WIDE.U32 UR24, UR10, UR4, URZ ;  /* 0x000000040a1872a5 */ /* 0x000fe4000f8e00ff */
[----:B------:R-:W-:-:S03]  /*15a0*/  @UP0 USHF.R.U32.HI UR19, URZ, UR18, UR7 ;  /* 0x00000012ff130299 */ /* 0x000fc60008011607 */
[----:B------:R-:W-:Y:S02]  /*15b0*/  @UP1 USHF.R.U32.HI UR20, URZ, UR5, UR23 ;  /* 0x00000005ff141299 */ /* 0x000fe40008011617 */
[----:B------:R-:W-:Y:S02]  /*15c0*/  UIMAD.WIDE.U32 UR22, UR19, UR8, URZ ;  /* 0x00000008131672a5 */ /* 0x000fe4000f8e00ff */
[----:B------:R-:W-:Y:S02]  /*15d0*/  USHF.R.U32.HI UR29, URZ, UR18, UR29 ;  /* 0x00000012ff1d7299 */ /* 0x000fe4000801161d */
[----:B------:R-:W-:Y:S02]  /*15e0*/  UIMAD.WIDE.U32 UR30, UR20, UR8, URZ ;  /* 0x00000008141e72a5 */ /* 0x000fe4000f8e00ff */
[----:B------:R-:W-:Y:S02]  /*15f0*/  @UP2 USHF.R.U32.HI UR19, URZ, UR9, UR23 ;  /* 0x00000009ff132299 */ /* 0x000fe40008011617 */
[----:B------:R-:W-:-:S02]  /*1600*/  USHF.R.U32.HI UR25, URZ, UR5, UR25 ;  /* 0x00000005ff197299 */ /* 0x000fc40008011619 */
[----:B------:R-:W-:Y:S02]  /*1610*/  USEL UR29, UR51, UR29, !UP0 ;  /* 0x0000001d331d7287 */ /* 0x000fe4000c000000 */
[----:B------:R-:W-:Y:S02]  /*1620*/  @UP2 USHF.R.U32.HI UR20, URZ, UR9, UR31 ;  /* 0x00000009ff142299 */ /* 0x000fe4000801161f */
[----:B------:R-:W-:Y:S02]  /*1630*/  UIMAD UR19, UR19, UR17, URZ ;  /* 0x00000011131372a4 */ /* 0x000fe4000f8e02ff */
[----:B------:R-:W-:Y:S02]  /*1640*/  USEL UR25, UR10, UR25, !UP1 ;  /* 0x000000190a197287 */ /* 0x000fe4000c800000 */
[----:B------:R-:W-:Y:S02]  /*1650*/  UIMAD UR4, UR20, UR17, URZ ;  /* 0x00000011140472a4 */ /* 0x000fe4000f8e02ff */
[----:B------:R-:W-:-:S02]  /*1660*/  UISETP.GE.AND UP0, UPT, UR29, UR19, UPT ;  /* 0x000000131d00728c */ /* 0x000fc4000bf06270 */
[----:B------:R-:W-:Y:S02]  /*1670*/  UIMAD.WIDE.U32 UR22, UR29, UR8, URZ ;  /* 0x000000081d1672a5 */ /* 0x000fe4000f8e00ff */
[----:B------:R-:W-:Y:S02]  /*1680*/  UISETP.GE.OR UP0, UPT, UR25, UR4, UP0 ;  /* 0x000000041900728c */ /* 0x000fe40008706670 */
[----:B------:R-:W-:Y:S02]  /*1690*/  USHF.R.U32.HI UR4, URZ, UR9, UR23 ;  /* 0x00000009ff047299 */ /* 0x000fe40008011617 */
[----:B------:R-:W-:Y:S02]  /*16a0*/  UIMAD.WIDE.U32 UR18, UR25, UR8, URZ ;  /* 0x00000008191272a5 */ /* 0x000fe4000f8e00ff */
[----:B------:R-:W-:Y:S02]  /*16b0*/  USEL UR4, UR29, UR4, !UP2 ;  /* 0x000000041d047287 */ /* 0x000fe4000d000000 */
[----:B------:R-:W-:-:S02]  /*16c0*/  UIADD3 UR5, UPT, UPT, -UR29, URZ, URZ ;  /* 0x000000ff1d057290 */ /* 0x000fc4000fffe1ff */
[----:B------:R-:W-:Y:S02]  /*16d0*/  UIADD3 UR8, UPT, UPT, -UR4, URZ, URZ ;  /* 0x000000ff04087290 */ /* 0x000fe4000fffe1ff */
[----:B------:R-:W-:Y:S02]  /*16e0*/  @!UP0 USHF.R.U32.HI UR9, URZ, UR9, UR19 ;  /* 0x00000009ff098299 */ /* 0x000fe40008011613 */
[----:B------:R-:W-:Y:S02]  /*16f0*/  UIMAD UR8, UR17, UR8, UR29 ;  /* 0x00000008110872a4 */ /* 0x000fe4000f8e021d */
[----:B------:R-:W-:Y:S02]  /*1700*/  @!UP0 USEL UR9, UR25, UR9, !UP2 ;  /* 0x0000000919098287 */ /* 0x000fe4000d000000 */
[----:B------:R-:W-:Y:S02]  /*1710*/  UIADD3 UR7, UPT, UPT, -UR25, URZ, URZ ;  /* 0x000000ff19077290 */ /* 0x000fe4000fffe1ff */
[----:B------:R-:W-:-:S02]  /*1720*/  @!UP0 UIMAD UR8, UR8, UR20, UR9 ;  /* 0x00000014080882a4 */ /* 0x000fc4000f8e0209 */
[----:B------:R-:W-:Y:S02]  /*1730*/  @!UP0 UIADD3 UR4, UPT, UPT, UR4, -UR9, URZ ;  /* 0x8000000904048290 */ /* 0x000fe4000fffe0ff */
[----:B------:R-:W-:Y:S02]  /*1740*/  UIMAD UR5, UR6, UR5, UR51 ;  /* 0x00000005060572a4 */ /* 0x000fe4000f8e0233 */
[----:B------:R-:W-:Y:S02]  /*1750*/  @!UP0 UIMAD UR29, UR4, UR17, UR25 ;  /* 0x00000011041d82a4 */ /* 0x000fe4000f8e0219 */
[----:B------:R-:W-:Y:S01]  /*1760*/  UIMAD UR7, UR50, UR7, UR10 ;  /* 0x00000007320772a4 */ /* 0x000fe2000f8e020a */
[----:B------:R-:W-:Y:S01]  /*1770*/  @!UP0 UMOV UR25, UR8 ;  /* 0x0000000800198c82 */ /* 0x000fe20008000000 */
[----:B------:R-:W-:Y:S02]  /*1780*/  UIMAD UR51, UR29, UR6, UR5 ;  /* 0x000000061d3372a4 */ /* 0x000fe4000f8e0205 */
[----:B------:R-:W-:-:S12]  /*1790*/  UIMAD UR50, UR25, UR50, UR7 ;  /* 0x00000032193272a4 */ /* 0x000fd8000f8e0207 */
.L_x_19:
[----:B------:R-:W-:-:S09]  /*17a0*/  UISETP.NE.AND UP0, UPT, UR16, 0x1, UPT ;  /* 0x000000011000788c */ /* 0x000fd2000bf05270 */
[----:B------:R-:W-:Y:S05]  /*17b0*/  BRA.U UP0, `(.L_x_20) ;  /* 0x0000000100407547 */ /* 0x000fea000b800000 */
[----:B------:R-:W2:Y:S01]  /*17c0*/  LDCU.128 UR4, c[0x0][0xb10] ;  /* 0x00016200ff0477ac */ /* 0x000ea20008000c00 */
[----:B------:R-:W3:Y:S01]  /*17d0*/  LDCU UR9, c[0x0][0xb0c] ;  /* 0x00016180ff0977ac */ /* 0x000ee20008000800 */
[----:B------:R-:W4:Y:S01]  /*17e0*/  LDCU UR8, c[0x0][0xb20] ;  /* 0x00016400ff0877ac */ /* 0x000f220008000800 */
[----:B--2---:R-:W-:Y:S02]  /*17f0*/  UIMAD.WIDE.U32 UR18, UR50, UR4, URZ ;  /* 0x00000004321272a5 */ /* 0x004fe4000f8e00ff */
[----:B------:R-:W-:Y:S02]  /*1800*/  UIMAD.WIDE.U32 UR16, UR51, UR7, URZ ;  /* 0x00000007331072a5 */ /* 0x000fe4000f8e00ff */
[----:B---3--:R-:W-:Y:S02]  /*1810*/  UISETP.NE.AND UP1, UPT, UR9, 0x1, UPT ;  /* 0x000000010900788c */ /* 0x008fe4000bf25270 */
[----:B------:R-:W-:Y:S01]  /*1820*/  UISETP.NE.AND UP0, UPT, UR6, 0x1, UPT ;  /* 0x000000010600788c */ /* 0x000fe2000bf05270 */
[----:B------:R-:W-:Y:S01]  /*1830*/  UMOV UR7, UR19 ;  /* 0x0000001300077c82 */ /* 0x000fe20008000000 */
[----:B----4-:R-:W-:-:S02]  /*1840*/  USHF.R.U32.HI UR8, URZ, UR8, UR17 ;  /* 0x00000008ff087299 */ /* 0x010fc40008011611 */
[----:B------:R-:W-:Y:S02]  /*1850*/  USHF.R.U32.HI UR5, URZ, UR5, UR7 ;  /* 0x00000005ff057299 */ /* 0x000fe40008011607 */
[----:B------:R-:W-:Y:S02]  /*1860*/  USEL UR8, UR51, UR8, !UP0 ;  /* 0x0000000833087287 */ /* 0x000fe4000c000000 */
[----:B------:R-:W-:-:S04]  /*1870*/  USEL UR5, UR50, UR5, !UP1 ;  /* 0x0000000532057287 */ /* 0x000fc8000c800000 */
[----:B------:R-:W-:Y:S02]  /*1880*/  UIADD3 UR4, UPT, UPT, -UR8, UR5, URZ ;  /* 0x0000000508047290 */ /* 0x000fe4000fffe1ff */
[----:B------:R-:W-:Y:S02]  /*1890*/  UIADD3 UR5, UPT, UPT, UR8, -UR5, URZ ;  /* 0x8000000508057290 */ /* 0x000fe4000fffe0ff */
[----:B------:R-:W-:Y:S02]  /*18a0*/  UIMAD UR51, UR4, UR6, UR51 ;  /* 0x00000006043372a4 */ /* 0x000fe4000f8e0233 */
[----:B------:R-:W-:-:S12]  /*18b0*/  UIMAD UR50, UR5, UR9, UR50 ;  /* 0x00000009053272a4 */ /* 0x000fd8000f8e0232 */
.L_x_20:
[----:B------:R-:W-:Y:S05]  /*18c0*/  BRA.U !UP6, `(.L_x_21) ;  /* 0x000000010e0c7547 */ /* 0x000fea000b800000 */
[----:B------:R-:W-:Y:S01]  /*18d0*/  UCGABAR_WAIT ;  /* 0x0000000000007dc7 */ /* 0x000fe20008000000 */
[----:B------:R-:W-:Y:S01]  /*18e0*/  CCTL.IVALL ;  /* 0x00000000ff00798f */ /* 0x000fe20002000000 */
[----:B------:R-:W-:Y:S05]  /*18f0*/  BRA `(.L_x_22) ;  /* 0x0000000000047947 */ /* 0x000fea0003800000 */
.L_x_21:
[----:B------:R-:W-:Y:S06]  /*1900*/  BAR.SYNC.DEFER_BLOCKING 0x0 ;  /* 0x0000000000007b1d */ /* 0x000fec0000010000 */
.L_x_22:
[----:B------:R-:W-:Y:S05]  /*1910*/  BRA.U UP3, `(.L_x_23) ;  /* 0x0000001d03087547 */ /* 0x000fea000b800000 */
[----:B------:R-:W2:Y:S01]  /*1920*/  LDCU UR23, c[0x0][0x38c] ;  /* 0x00007180ff1777ac */ /* 0x000ea20008000800 */
[----:B------:R-:W-:Y:S01]  /*1930*/  PLOP3.LUT P1, PT, PT, PT, UP4, 0x80, 0x8 ;  /* 0x000000000008781c */ /* 0x000fe20003f2f048 */
[----:B------:R-:W-:Y:S01]  /*1940*/  IMAD.MOV.U32 R12, RZ, RZ, 0x1 ;  /* 0x00000001ff0c7424 */ /* 0x000fe200078e00ff */
[----:B------:R-:W-:Y:S01]  /*1950*/  ISETP.NE.AND P2, PT, R0, RZ, P3 ;  /* 0x000000ff0000720c */ /* 0x000fe20001f45270 */
[----:B------:R-:W-:Y:S01]  /*1960*/  USHF.L.U32 UR41, UR10, 0x7, URZ ;  /* 0x000000070a297899 */ /* 0x000fe200080006ff */
[----:B------:R-:W-:Y:S01]  /*1970*/  PLOP3.LUT P1, PT, P1, PT, PT, 0x8, 0x80 ;  /* 0x000000000080781c */ /* 0x000fe20000f2e170 */
[----:B------:R-:W-:Y:S01]  /*1980*/  USHF.L.U32 UR22, UR10, 0x5, URZ ;  /* 0x000000050a167899 */ /* 0x000fe200080006ff */
[----:B------:R-:W-:Y:S01]  /*1990*/  CS2R R10, SRZ ;  /* 0x00000000000a7805 */ /* 0x000fe2000001ff00 */
[----:B------:R-:W-:Y:S01]  /*19a0*/  UISETP.NE.AND UP1, UPT, UR11, URZ, UPT ;  /* 0x000000ff0b00728c */ /* 0x000fe2000bf25270 */
[----:B------:R-:W-:Y:S01]  /*19b0*/  IMAD.MOV.U32 R9, RZ, RZ, RZ ;  /* 0x000000ffff097224 */ /* 0x000fe200078e00ff */
[----:B------:R-:W-:Y:S01]  /*19c0*/  ULOP3.LUT UR41, UR41, 0x80, URZ, 0xc0, !UPT ;  /* 0x0000008029297892 */ /* 0x000fe2000f8ec0ff */
[----:B------:R-:W-:Y:S01]  /*19d0*/  IMAD.MOV.U32 R8, RZ, RZ, 0x1 ;  /* 0x00000001ff087424 */ /* 0x000fe200078e00ff */
[----:B------:R-:W3:Y:S01]  /*19e0*/  LDCU UR21, c[0x0][0x370] ;  /* 0x00006e00ff1577ac */ /* 0x000ee20008000800 */
[----:B------:R-:W4:Y:S01]  /*19f0*/  LDCU.64 UR28, c[0x0][0x348] ;  /* 0x00006900ff1c77ac */ /* 0x000f220008000a00 */
[----:B--2---:R-:W-:Y:S01]  /*1a00*/  UIADD3 UR5, UPT, UPT, UR23, 0x3f, URZ ;  /* 0x0000003f17057890 */ /* 0x004fe2000fffe0ff */
[----:B------:R-:W2:Y:S03]  /*1a10*/  LDCU UR15, c[0x0][0x374] ;  /* 0x00006e80ff0f77ac */ /* 0x000ea60008000800 */
[----:B------:R-:W-:-:S02]  /*1a20*/  USHF.R.S32.HI UR4, URZ, 0x1f, UR5 ;  /* 0x0000001fff047899 */ /* 0x000fc40008011405 */
[----:B------:R-:W-:Y:S02]  /*1a30*/  ULOP3.LUT UR22, UR22, 0x20, URZ, 0xc0, !UPT ;  /* 0x0000002016167892 */ /* 0x000fe4000f8ec0ff */
[----:B------:R-:W-:Y:S02]  /*1a40*/  ULEA.HI UR25, UR4, UR5, URZ, 0x6 ;  /* 0x0000000504197291 */ /* 0x000fe4000f8f30ff */
[----:B------:R-:W-:Y:S02]  /*1a50*/  UIADD3 UR4, UPT, UPT, UR23, -0x1, URZ ;  /* 0xffffffff17047890 */ /* 0x000fe4000fffe0ff */
[----:B------:R-:W-:Y:S02]  /*1a60*/  USHF.R.S32.HI UR25, URZ, 0x6, UR25 ;  /* 0x00000006ff197899 */ /* 0x000fe40008011419 */
[----:B------:R-:W-:Y:S02]  /*1a70*/  UISETP.GE.U32.AND UP2, UPT, UR4, -0x7f, UPT ;  /* 0xffffff810400788c */ /* 0x000fe4000bf46070 */
[----:B------:R-:W-:-:S02]  /*1a80*/  UISETP.LT.U32.AND UP0, UPT, UR25, 0x14, UPT ;  /* 0x000000141900788c */ /* 0x000fc4000bf01070 */
[----:B------:R-:W-:Y:S02]  /*1a90*/  UIADD3 UR23, UPT, UPT, UR23, 0x7e, URZ ;  /* 0x0000007e17177890 */ /* 0x000fe4000fffe0ff */
[----:B------:R-:W-:Y:S02]  /*1aa0*/  USEL UR24, UR25, 0x14, UP0 ;  /* 0x0000001419187887 */ /* 0x000fe40008000000 */
[----:B------:R-:W-:Y:S02]  /*1ab0*/  USEL UR31, UR26, 0x2, UP1 ;  /* 0x000000021a1f7887 */ /* 0x000fe40008800000 */
[----:B------:R-:W-:Y:S02]  /*1ac0*/  UIADD3 UR30, UPT, UPT, UR24, -0x1, URZ ;  /* 0xffffffff181e7890 */ /* 0x000fe4000fffe0ff */
[----:B------:R-:W-:Y:S02]  /*1ad0*/  @UP2 UIADD3 UR30, UPT, UPT, UR24, URZ, URZ ;  /* 0x000000ff181e2290 */ /* 0x000fe4000fffe0ff */
[----:B------:R-:W-:-:S02]  /*1ae0*/  ULEA.HI UR41, UR14, UR41, URZ, 0x1a ;  /* 0x000000290e297291 */ /* 0x000fc4000f8fd0ff */
[----:B------:R-:W-:Y:S02]  /*1af0*/  UIADD3 UR27, UPT, UPT, UR30, 0x1, URZ ;  /* 0x000000011e1b7890 */ /* 0x000fe4000fffe0ff */
[----:B------:R-:W-:Y:S02]  /*1b00*/  UIADD3 UR42, UPT, UPT, UR25, -UR24, URZ ;  /* 0x80000018192a7290 */ /* 0x000fe4000fffe0ff */
[----:B------:R-:W-:Y:S01]  /*1b10*/  UIADD3 UR30, UPT, UPT, -UR30, URZ, URZ ;  /* 0x000000ff1e1e7290 */ /* 0x000fe2000fffe1ff */
[----:B--234-:R-:W-:-:S11]  /*1b20*/  UMOV UR40, URZ ;  /* 0x000000ff00287c82 */ /* 0x01cfd60008000000 */
.L_x_43:
[----:B------:R-:W-:Y:S01]  /*1b30*/  UISETP.NE.AND UP0, UPT, UR54, URZ, UPT ;  /* 0x000000ff3600728c */ /* 0x000fe2000bf05270 */
[----:B------:R-:W2:Y:S08]  /*1b40*/  S2UR UR54, SR_CgaCtaId ;  /* 0x00000000003679c3 */ /* 0x000eb00000008800 */
[----:B------:R-:W-:Y:S05]  /*1b50*/  BRA.U UP0, `(.L_x_24) ;  /* 0x0000000100347547 */ /* 0x000fea000b800000 */
[----:B------:R-:W3:Y:S01]  /*1b60*/  S2R R0, SR_CgaCtaId ;  /* 0x0000000000007919 */ /* 0x000ee20000008800 */
[----:B------:R-:W-:-:S04]  /*1b70*/  MOV R2, 0x400 ;  /* 0x0000040000027802 */ /* 0x000fc80000000f00 */
[----:B---3--:R-:W-:Y:S02]  /*1b80*/  LEA R0, R0, R2, 0x18 ;  /* 0x0000000200007211 */ /* 0x008fe400078ec0ff */
[----:B------:R-:W-:-:S03]  /*1b90*/  SHF.L.U32 R2, R8, 0x1f, RZ ;  /* 0x0000001f08027819 */ /* 0x000fc600000006ff */
[----:B------:R-:W-:-:S04]  /*1ba0*/  IMAD R0, R9, 0x8, R0 ;  /* 0x0000000809007824 */ /* 0x000fc800078e0200 */
[----:B------:R-:W3:Y:S02]  /*1bb0*/  SYNCS.PHASECHK.TRANS64.TRYWAIT P0, [R0+URZ+0x1d0], R2 ;  /* 0x0001d002000075a7 */ /* 0x000ee400080011ff */
[----:B---3--:R-:W-:Y:S05]  /*1bc0*/  @!P0 BRA `(.L_x_25) ;  /* 0x0000006000ec8947 */ /* 0x008fea0003800000 */
.L_x_130:
[----:B------:R-:W-:Y:S01]  /*1bd0*/  VIADD R9, R9, 0x1 ;  /* 0x0000000109097836 */ /* 0x000fe20000000000 */
[----:B------:R3:W-:Y:S04]  /*1be0*/  SYNCS.ARRIVE.TRANS64.A1T0 RZ, [R0+URZ+0x1c0], RZ ;  /* 0x0001c0ff00ff79a7 */ /* 0x0007e800081000ff */
[----:B------:R-:W-:-:S04]  /*1bf0*/  ISETP.NE.AND P0, PT, R9, 0x2, PT ;  /* 0x000000020900780c */ /* 0x000fc80003f05270 */
[----:B------:R-:W-:Y:S02]  /*1c00*/  SEL R9, R9, RZ, P0 ;  /* 0x000000ff09097207 */ /* 0x000fe40000000000 */
[----:B---3--:R-:W-:-:S04]  /*1c10*/  SEL R0, RZ, 0x1, P0 ;  /* 0x00000001ff007807 */ /* 0x008fc80000000000 */
[----:B------:R-:W-:-:S07]  /*1c20*/  LOP3.LUT R8, R8, R0, RZ, 0x3c, !PT ;  /* 0x0000000008087212 */ /* 0x000fce00078e3cff */
.L_x_24:
[----:B------:R-:W-:Y:S01]  /*1c30*/  UMOV UR26, 0x400 ;  /* 0x00000400001a7882 */ /* 0x000fe20000000000 */
[----:B------:R-:W-:Y:S01]  /*1c40*/  UISETP.GE.U32.AND UP0, UPT, UR23, 0x7f, UPT ;  /* 0x0000007f1700788c */ /* 0x000fe2000bf06070 */
[----:B------:R-:W-:Y:S01]  /*1c50*/  SHF.L.U32 R0, R12, 0x1f, RZ ;  /* 0x0000001f0c007819 */ /* 0x000fe200000006ff */
[----:B--2---:R-:W-:Y:S02]  /*1c60*/  ULEA UR26, UR54, UR26, 0x18 ;  /* 0x0000001a361a7291 */ /* 0x004fe4000f8ec0ff */
[----:B------:R-:W-:Y:S02]  /*1c70*/  ULEA.HI UR35, UR50, UR50, URZ, 0x1 ;  /* 0x0000003232237291 */ /* 0x000fe4000f8f08ff */
[----:B------:R-:W-:Y:S02]  /*1c80*/  ULEA UR4, UR40, UR26, 0x3 ;  /* 0x0000001a28047291 */ /* 0x000fe4000f8e18ff */
[----:B------:R-:W-:Y:S02]  /*1c90*/  USHF.L.U32 UR35, UR35, 0x7, URZ ;  /* 0x0000000723237899 */ /* 0x000fe400080006ff */
[----:B------:R-:W-:-:S02]  /*1ca0*/  ULEA UR11, UR51, UR22, 0x6 ;  /* 0x00000016330b7291 */ /* 0x000fc4000f8e30ff */
[----:B------:R-:W-:-:S03]  /*1cb0*/  ULOP3.LUT UR35, UR35, 0xffffff00, URZ, 0xc0, !UPT ;  /* 0xffffff0023237892 */ /* 0x000fc6000f8ec0ff */
[----:B------:R2:W3:Y:S01]  /*1cc0*/  SYNCS.PHASECHK.TRANS64.TRYWAIT P0, [UR4+0xa0], R0 ;  /* 0x0000a000ff0075a7 */ /* 0x0004e20008001104 */
[----:B------:R-:W-:Y:S01]  /*1cd0*/  UIADD3 UR35, UPT, UPT, UR41, UR35, URZ ;  /* 0x0000002329237290 */ /* 0x000fe2000fffe0ff */
[----:B------:R-:W-:Y:S01]  /*1ce0*/  UMOV UR4, URZ ;  /* 0x000000ff00047c82 */ /* 0x000fe20008000000 */
[----:B------:R-:W-:Y:S10]  /*1cf0*/  BRA.U !UP0, `(.L_x_26) ;  /* 0x0000000108c47547 */ /* 0x000ff4000b800000 */
[----:B------:R-:W-:Y:S01]  /*1d00*/  UMOV UR5, UR30 ;  /* 0x0000001e00057c82 */ /* 0x000fe20008000000 */
[----:B------:R-:W-:Y:S01]  /*1d10*/  UMOV UR7, UR40 ;  /* 0x0000002800077c82 */ /* 0x000fe20008000000 */
[----:B------:R-:W-:-:S05]  /*1d20*/  UMOV UR34, URZ ;  /* 0x000000ff00227c82 */ /* 0x000fca0008000000 */
.L_x_32:
[----:B------:R-:W-:Y:S01]  /*1d30*/  ULEA UR33, UR7, UR26, 0x3 ;  /* 0x0000001a07217291 */ /* 0x000fe2000f8e18ff */
[----:B---3--:R-:W-:Y:S01]  /*1d40*/  @P3 MOV R2, 0x5000 ;  /* 0x0000500000023802 */ /* 0x008fe20000000f00 */
[----:B-1-34-:R-:W-:Y:S10]  /*1d50*/  @P0 BRA `(.L_x_27) ;  /* 0x00000000000c0947 */ /* 0x01aff40003800000 */
[----:B------:R-:W-:-:S04]  /*1d60*/  SHF.L.U32 R3, R12, 0x1f, RZ ;  /* 0x0000001f0c037819 */ /* 0x000fc800000006ff */
[----:B------:R-:W3:Y:S02]  /*1d70*/  SYNCS.PHASECHK.TRANS64.TRYWAIT P0, [UR33+0xa0], R3 ;  /* 0x0000a003ff0075a7 */ /* 0x000ee40008001121 */
[----:B---3--:R-:W-:Y:S05]  /*1d80*/  @!P0 BRA `(.L_x_28) ;  /* 0x0000006000908947 */ /* 0x008fea0003800000 */
.L_x_27:
[----:B------:R3:W-:Y:S01]  /*1d90*/  @P3 SYNCS.ARRIVE.TRANS64 RZ, [UR33], R2 ;  /* 0x00000002ffff39a7 */ /* 0x0007e20008000021 */
[----:B------:R-:W-:Y:S02]  /*1da0*/  ULOP3.LUT UR4, UR31, 0x2, URZ, 0xfc, !UPT ;  /* 0x000000021f047892 */ /* 0x000fe4000f8efcff */
[----:B------:R-:W-:Y:S02]  /*1db0*/  UIADD3 UR5, UPT, UPT, UR5, 0x1, URZ ;  /* 0x0000000105057890 */ /* 0x000fe4000fffe0ff */
[----:B------:R-:W-:Y:S02]  /*1dc0*/  UISETP.NE.AND UP0, UPT, UR4, 0x2, UPT ;  /* 0x000000020400788c */ /* 0x000fe4000bf05270 */
[----:B------:R-:W-:-:S07]  /*1dd0*/  UISETP.NE.AND UP2, UPT, UR5, 0x1, UPT ;  /* 0x000000010500788c */ /* 0x000fce000bf45270 */
[----:B------:R-:W-:Y:S05]  /*1de0*/  BRA.U UP0, `(.L_x_29) ;  /* 0x0000000100047547 */ /* 0x000fea000b800000 */
[----:B-1----:R-:W-:Y:S05]  /*1df0*/  BPT.TRAP 0x1 ;  /* 0x000000040000795c */ /* 0x002fea0000300000 */
.L_x_29:
[----:B------:R-:W-:Y:S04]  /*1e00*/  BSSY.RECONVERGENT B0, `(.L_x_30) ;  /* 0x0000003000007945 */ /* 0x000fe80003800200 */
[----:B------:R-:W-:Y:S05]  /*1e10*/  @!P2 BRA `(.L_x_31) ;  /* 0x000000000004a947 */ /* 0x000fea0003800000 */
[----:B-1----:R-:W-:Y:S05]  /*1e20*/  BPT.TRAP 0x1 ;  /* 0x000000040000795c */ /* 0x002fea0000300000 */
.L_x_31:
[----:B-1----:R-:W-:Y:S05]  /*1e30*/  BSYNC.RECONVERGENT B0 ;  /* 0x0000000000007941 */ /* 0x002fea0003800200 */
.L_x_30:
[----:B------:R-:W-:Y:S02]  /*1e40*/  UIADD3 UR40, UPT, UPT, UR7, 0x1, URZ ;  /* 0x0000000107287890 */ /* 0x000fe4000fffe0ff */
[----:B------:R-:W-:Y:S02]  /*1e50*/  ULEA UR32, UR7, UR14, 0xd ;  /* 0x0000000e07207291 */ /* 0x000fe4000f8e68ff */
[----:B------:R-:W-:Y:S02]  /*1e60*/  UISETP.NE.AND UP0, UPT, UR40, 0x14, UPT ;  /* 0x000000142800788c */ /* 0x000fe4000bf05270 */
[----:B------:R-:W-:Y:S02]  /*1e70*/  UIADD3 UR44, UP1, UPT, UR28, 0x80, URZ ;  /* 0x000000801c2c7890 */ /* 0x000fe4000ff3e0ff */
[----:B------:R-:W-:Y:S02]  /*1e80*/  USEL UR6, URZ, 0x1, UP0 ;  /* 0x00000001ff067887 */ /* 0x000fe40008000000 */
[----:B------:R-:W-:-:S02]  /*1e90*/  USEL UR40, UR40, URZ, UP0 ;  /* 0x000000ff28287287 */ /* 0x000fc40008000000 */
[----:B------:R-:W-:Y:S02]  /*1ea0*/  ULEA UR8, UR7, UR26, 0xb ;  /* 0x0000001a07087291 */ /* 0x000fe4000f8e58ff */
[----:B------:R-:W-:Y:S01]  /*1eb0*/  UIADD3 UR18, UP0, UPT, UR28, 0x180, URZ ;  /* 0x000001801c127890 */ /* 0x000fe2000ff1e0ff */
[----:B------:R-:W-:Y:S01]  /*1ec0*/  LOP3.LUT R12, R12, UR6, RZ, 0x3c, !PT ;  /* 0x000000060c0c7c12 */ /* 0x000fe2000f8e3cff */
[----:B------:R-:W-:Y:S02]  /*1ed0*/  ULEA UR4, UR40, UR26, 0x3 ;  /* 0x0000001a28047291 */ /* 0x000fe4000f8e18ff */
[----:B------:R-:W-:Y:S01]  /*1ee0*/  ULOP3.LUT UR33, UR33, 0xfefffff8, URZ, 0xc0, !UPT ;  /* 0xfefffff821217892 */ /* 0x000fe2000f8ec0ff */
[----:B--2---:R-:W-:Y:S01]  /*1ef0*/  SHF.L.U32 R0, R12, 0x1f, RZ ;  /* 0x0000001f0c007819 */ /* 0x004fe200000006ff */
[----:B------:R-:W-:Y:S02]  /*1f00*/  UIADD3.X UR45, UPT, UPT, URZ, UR29, URZ, UP1, !UPT ;  /* 0x0000001dff2d7290 */ /* 0x000fe40008ffe4ff */
[----:B------:R-:W-:-:S02]  /*1f10*/  UIADD3 UR32, UPT, UPT, UR26, 0x4600, UR32 ;  /* 0x000046001a207890 */ /* 0x000fc4000fffe020 */
[----:B------:R-:W-:Y:S01]  /*1f20*/  UPRMT UR6, URZ, 0x5410, UR13 ;  /* 0x00005410ff067896 */ /* 0x000fe2000800000d */
[----:B------:R4:W1:Y:S01]  /*1f30*/  SYNCS.PHASECHK.TRANS64.TRYWAIT P0, [UR4+0xa0], R0 ;  /* 0x0000a000ff0075a7 */ /* 0x0008620008001104 */
[----:B------:R-:W-:Y:S02]  /*1f40*/  UIADD3 UR8, UPT, UPT, UR8, 0x2c600, URZ ;  /* 0x0002c60008087890 */ /* 0x000fe4000fffe0ff */
[----:B------:R-:W-:Y:S01]  /*1f50*/  UIADD3.X UR19, UPT, UPT, URZ, UR29, URZ, UP0, !UPT ;  /* 0x0000001dff137290 */ /* 0x000fe200087fe4ff */
[----:B------:R-:W-:Y:S01]  /*1f60*/  UMOV UR16, 0x0 ;  /* 0x0000000000107882 */ /* 0x000fe20000000000 */
[----:B------:R-:W-:Y:S01]  /*1f70*/  UMOV UR17, 0x10000000 ;  /* 0x1000000000117882 */ /* 0x000fe20000000000 */
[----:B------:R-:W-:Y:S01]  /*1f80*/  UMOV UR10, UR34 ;  /* 0x00000022000a7c82 */ /* 0x000fe20008000000 */
[----:B------:R-:W-:Y:S01]  /*1f90*/  UMOV UR12, UR36 ;  /* 0x00000024000c7c82 */ /* 0x000fe20008000000 */
[----:B------:R-:W-:Y:S01]  /*1fa0*/  UMOV UR9, UR33 ;  /* 0x0000002100097c82 */ /* 0x000fe20008000000 */
[----:B------:R2:W-:Y:S01]  /*1fb0*/  UTMALDG.3D.MULTICAST.2CTA [UR32], [UR44], UR6, desc[UR16] ;  /* 0x000010202c0073b4 */ /* 0x0005e20008211806 */
[----:B------:R-:W-:Y:S01]  /*1fc0*/  UMOV UR4, UR27 ;  /* 0x0000001b00047c82 */ /* 0x000fe20008000000 */
[----:B------:R-:W-:Y:S01]  /*1fd0*/  UMOV UR7, UR40 ;  /* 0x0000002800077c82 */ /* 0x000fe20008000000 */
[----:B------:R4:W-:Y:S01]  /*1fe0*/  UTMALDG.3D.2CTA [UR8], [UR18], desc[UR16] ;  /* 0x00001008120075b4 */ /* 0x0009e20008211000 */
[----:B--2---:R-:W-:Y:S01]  /*1ff0*/  UIADD3 UR34, UPT, UPT, UR34, 0x40, URZ ;  /* 0x0000004022227890 */ /* 0x004fe2000fffe0ff */
[----:B------:R-:W-:Y:S11]  /*2000*/  BRA.U UP2, `(.L_x_32) ;  /* 0xfffffffd02487547 */ /* 0x000ff6000b83ffff */
.L_x_26:
[----:B------:R-:W-:Y:S01]  /*2010*/  ULEA UR5, UR40, UR26, 0x3 ;  /* 0x0000001a28057291 */ /* 0x000fe2000f8e18ff */
[----:B--2-4-:R-:W-:Y:S01]  /*2020*/  SHF.L.U32 R0, R12, 0x1f, RZ ;  /* 0x0000001f0c007819 */ /* 0x014fe200000006ff */
[----:B------:R-:W-:Y:S01]  /*2030*/  @!P1 SYNCS.ARRIVE.TRANS64.A1T0 RZ, [UR26+0x158], RZ ;  /* 0x000158ffffff99a7 */ /* 0x000fe2000810001a */
[----:B------:R-:W-:-:S06]  /*2040*/  UISETP.GT.AND UP0, UPT, UR25, UR24, UPT ;  /* 0x000000181900728c */ /* 0x000fcc000bf04270 */
[----:B-1-3--:R1:W2:Y:S03]  /*2050*/  SYNCS.PHASECHK.TRANS64.TRYWAIT P0, [UR5+0xa0], R0 ;  /* 0x0000a000ff0075a7 */ /* 0x00a2a60008001105 */
[----:B------:R-:W-:Y:S05]  /*2060*/  BRA.U !UP0, `(.L_x_33) ;  /* 0x0000000108c47547 */ /* 0x000fea000b800000 */
[----:B------:R-:W-:Y:S01]  /*2070*/  UIADD3 UR5, UPT, UPT, UR42, UR4, URZ ;  /* 0x000000042a057290 */ /* 0x000fe2000fffe0ff */
[----:B------:R-:W-:-:S11]  /*2080*/  UMOV UR7, UR40 ;  /* 0x0000002800077c82 */ /* 0x000fd60008000000 */
.L_x_39:
[----:B------:R-:W-:Y:S01]  /*2090*/  ULEA UR17, UR7, UR26, 0x3 ;  /* 0x0000001a07117291 */ /* 0x000fe2000f8e18ff */
[----:B--2---:R-:W-:Y:S01]  /*20a0*/  @P3 MOV R2, 0x5000 ;  /* 0x0000500000023802 */ /* 0x004fe20000000f00 */
[----:B--2-4-:R-:W-:Y:S10]  /*20b0*/  @P0 BRA `(.L_x_34) ;  /* 0x00000000000c0947 */ /* 0x014ff40003800000 */
[----:B------:R-:W-:-:S04]  /*20c0*/  SHF.L.U32 R3, R12, 0x1f, RZ ;  /* 0x0000001f0c037819 */ /* 0x000fc800000006ff */
[----:B------:R-:W2:Y:S02]  /*20d0*/  SYNCS.PHASECHK.TRANS64.TRYWAIT P0, [UR17+0xa0], R3 ;  /* 0x0000a003ff0075a7 */ /* 0x000ea40008001111 */
[----:B--2---:R-:W-:Y:S05]  /*20e0*/  @!P0 BRA `(.L_x_35) ;  /* 0x0000005c00d08947 */ /* 0x004fea0003800000 */
.L_x_34:
[----:B------:R2:W-:Y:S01]  /*20f0*/  @P3 SYNCS.ARRIVE.TRANS64 RZ, [UR17], R2 ;  /* 0x00000002ffff39a7 */ /* 0x0005e20008000011 */
[----:B------:R-:W-:-:S04]  /*2100*/  ULOP3.LUT UR6, UR31, 0x2, URZ, 0xfc, !UPT ;  /* 0x000000021f067892 */ /* 0x000fc8000f8efcff */
[----:B------:R-:W-:-:S09]  /*2110*/  UISETP.NE.AND UP0, UPT, UR6, 0x2, UPT ;  /* 0x000000020600788c */ /* 0x000fd2000bf05270 */
[----:B------:R-:W-:Y:S05]  /*2120*/  BRA.U UP0, `(.L_x_36) ;  /* 0x0000000100047547 */ /* 0x000fea000b800000 */
[----:B------:R-:W-:Y:S05]  /*2130*/  BPT.TRAP 0x1 ;  /* 0x000000040000795c */ /* 0x000fea0000300000 */
.L_x_36:
[----:B------:R-:W-:Y:S04]  /*2140*/  BSSY.RECONVERGENT B0, `(.L_x_37) ;  /* 0x0000003000007945 */ /* 0x000fe80003800200 */
[----:B------:R-:W-:Y:S05]  /*2150*/  @!P2 BRA `(.L_x_38) ;  /* 0x000000000004a947 */ /* 0x000fea0003800000 */
[----:B------:R-:W-:Y:S05]  /*2160*/  BPT.TRAP 0x1 ;  /* 0x000000040000795c */ /* 0x000fea0000300000 */
.L_x_38:
[----:B------:R-:W-:Y:S05]  /*2170*/  BSYNC.RECONVERGENT B0 ;  /* 0x0000000000007941 */ /* 0x000fea0003800200 */
.L_x_37:
[----:B------:R-:W-:Y:S02]  /*2180*/  UIADD3 UR40, UPT, UPT, UR7, 0x1, URZ ;  /* 0x0000000107287890 */ /* 0x000fe4000fffe0ff */
[----:B------:R-:W-:Y:S02]  /*2190*/  ULEA UR16, UR7, UR14, 0xd ;  /* 0x0000000e07107291 */ /* 0x000fe4000f8e68ff */
[----:B------:R-:W-:Y:S02]  /*21a0*/  UISETP.NE.AND UP0, UPT, UR40, 0x14, UPT ;  /* 0x000000142800788c */ /* 0x000fe4000bf05270 */
[----:B------:R-:W-:Y:S02]  /*21b0*/  UIADD3 UR46, UP1, UPT, UR28, 0x80, URZ ;  /* 0x000000801c2e7890 */ /* 0x000fe4000ff3e0ff */
[----:B------:R-:W-:Y:S02]  /*21c0*/  USEL UR8, URZ, 0x1, UP0 ;  /* 0x00000001ff087887 */ /* 0x000fe40008000000 */
[----:B------:R-:W-:-:S02]  /*21d0*/  USEL UR40, UR40, URZ, UP0 ;  /* 0x000000ff28287287 */ /* 0x000fc40008000000 */
[----:B------:R-:W-:Y:S02]  /*21e0*/  UIADD3 UR44, UP0, UPT, UR28, 0x180, URZ ;  /* 0x000001801c2c7890 */ /* 0x000fe4000ff1e0ff */
[----:B------:R-:W-:Y:S01]  /*21f0*/  ULEA UR6, UR40, UR26, 0x3 ;  /* 0x0000001a28067291 */ /* 0x000fe2000f8e18ff */
[----:B------:R-:W-:Y:S01]  /*2200*/  LOP3.LUT R12, R12, UR8, RZ, 0x3c, !PT ;  /* 0x000000080c0c7c12 */ /* 0x000fe2000f8e3cff */
[----:B------:R-:W-:Y:S02]  /*2210*/  ULEA UR8, UR7, UR26, 0xb ;  /* 0x0000001a07087291 */ /* 0x000fe4000f8e58ff */
[----:B------:R-:W-:Y:S01]  /*2220*/  USHF.L.U32 UR18, UR4, 0x6, URZ ;  /* 0x0000000604127899 */ /* 0x000fe200080006ff */
[----:B-1----:R-:W-:Y:S01]  /*2230*/  SHF.L.U32 R0, R12, 0x1f, RZ ;  /* 0x0000001f0c007819 */ /* 0x002fe200000006ff */
[----:B------:R-:W-:Y:S02]  /*2240*/  ULOP3.LUT UR17, UR17, 0xfefffff8, URZ, 0xc0, !UPT ;  /* 0xfefffff811117892 */ /* 0x000fe4000f8ec0ff */
[----:B------:R-:W-:Y:S01]  /*2250*/  UIADD3 UR16, UPT, UPT, UR26, 0x4600, UR16 ;  /* 0x000046001a107890 */ /* 0x000fe2000fffe010 */
[----:B------:R3:W4:Y:S01]  /*2260*/  SYNCS.PHASECHK.TRANS64.TRYWAIT P0, [UR6+0xa0], R0 ;  /* 0x0000a000ff0075a7 */ /* 0x0007220008001106 */
[----:B------:R-:W-:-:S02]  /*2270*/  UIADD3.X UR47, UPT, UPT, URZ, UR29, URZ, UP1, !UPT ;  /* 0x0000001dff2f7290 */ /* 0x000fc40008ffe4ff */
[----:B------:R-:W-:Y:S02]  /*2280*/  UPRMT UR6, URZ, 0x5410, UR13 ;  /* 0x00005410ff067896 */ /* 0x000fe4000800000d */
[----:B------:R-:W-:Y:S02]  /*2290*/  UIADD3 UR8, UPT, UPT, UR8, 0x2c600, URZ ;  /* 0x0002c60008087890 */ /* 0x000fe4000fffe0ff */
[----:B------:R-:W-:Y:S01]  /*22a0*/  UIADD3.X UR45, UPT, UPT, URZ, UR29, URZ, UP0, !UPT ;  /* 0x0000001dff2d7290 */ /* 0x000fe200087fe4ff */
[----:B------:R-:W-:Y:S01]  /*22b0*/  UMOV UR32, 0x0 ;  /* 0x0000000000207882 */ /* 0x000fe20000000000 */
[----:B------:R-:W-:Y:S01]  /*22c0*/  UMOV UR33, 0x10000000 ;  /* 0x1000000000217882 */ /* 0x000fe20000000000 */
[----:B------:R-:W-:Y:S01]  /*22d0*/  UMOV UR19, UR35 ;  /* 0x0000002300137c82 */ /* 0x000fe20008000000 */
[----:B------:R-:W-:Y:S01]  /*22e0*/  UMOV UR20, UR36 ;  /* 0x0000002400147c82 */ /* 0x000fe20008000000 */
[----:B------:R-:W-:Y:S01]  /*22f0*/  UMOV UR12, UR36 ;  /* 0x00000024000c7c82 */ /* 0x000fe20008000000 */
[----:B------:R-:W-:Y:S01]  /*2300*/  UMOV UR9, UR17 ;  /* 0x0000001100097c82 */ /* 0x000fe20008000000 */
[----:B------:R-:W-:Y:S01]  /*2310*/  UMOV UR10, UR18 ;  /* 0x00000012000a7c82 */ /* 0x000fe20008000000 */
[----:B------:R3:W-:Y:S01]  /*2320*/  UTMALDG.3D.MULTICAST.2CTA [UR16], [UR46], UR6, desc[UR32] ;  /* 0x000020102e0073b4 */ /* 0x0007e20008211806 */
[----:B------:R-:W-:Y:S01]  /*2330*/  UIADD3 UR4, UPT, UPT, UR4, 0x1, URZ ;  /* 0x0000000104047890 */ /* 0x000fe2000fffe0ff */
[----:B------:R-:W-:-:S03]  /*2340*/  UMOV UR7, UR40 ;  /* 0x0000002800077c82 */ /* 0x000fc60008000000 */
[----:B------:R-:W-:Y:S01]  /*2350*/  UISETP.NE.AND UP0, UPT, UR4, UR5, UPT ;  /* 0x000000050400728c */ /* 0x000fe2000bf05270 */
[----:B------:R3:W-:Y:S08]  /*2360*/  UTMALDG.3D.2CTA [UR8], [UR44], desc[UR32] ;  /* 0x000020082c0075b4 */ /* 0x0007f00008211000 */
[----:B---3--:R-:W-:Y:S05]  /*2370*/  BRA.U UP0, `(.L_x_39) ;  /* 0xfffffffd00447547 */ /* 0x008fea000b83ffff */
.L_x_33:
[C---:B------:R-:W-:Y:S01]  /*2380*/  LEA R3, R11.reuse, UR26, 0x3 ;  /* 0x0000001a0b037c11 */ /* 0x040fe2000f8e18ff */
[----:B------:R-:W-:Y:S01]  /*2390*/  NOP ;  /* 0x0000000000007918 */ /* 0x000fe20000000000 */
[----:B-1----:R-:W-:Y:S02]  /*23a0*/  SHF.L.U32 R0, R10, 0x1f, RZ ;  /* 0x0000001f0a007819 */ /* 0x002fe400000006ff */
[----:B------:R-:W-:Y:S02]  /*23b0*/  LEA R4, R11, UR26, 0x4 ;  /* 0x0000001a0b047c11 */ /* 0x000fe4000f8e20ff */
[----:B--2-4-:R-:W1:Y:S02]  /*23c0*/  SYNCS.PHASECHK.TRANS64.TRYWAIT P0, [R3+URZ+0x160], R0 ;  /* 0x00016000030075a7 */ /* 0x014e6400080011ff */
[----:B-1----:R-:W-:Y:S05]  /*23d0*/  @!P0 BRA `(.L_x_40) ;  /* 0x0000005c002c8947 */ /* 0x002fea0003800000 */
.L_x_133:
[----:B------:R-:W2:Y:S01]  /*23e0*/  LDS.128 R4, [R4+0x1f0] ;  /* 0x0001f00004047984 */ /* 0x000ea20000000c00 */
[----:B------:R-:W-:Y:S01]  /*23f0*/  UISETP.GE.AND UP0, UPT, UR37, 0x1, UPT ;  /* 0x000000012500788c */ /* 0x000fe2000bf06270 */
[----:B------:R-:W-:Y:S01]  /*2400*/  @!PT LDS RZ, [RZ] ;  /* 0x00000000fffff984 */ /* 0x000fe20000000800 */
[----:B------:R-:W-:Y:S01]  /*2410*/  @!PT LDS RZ, [RZ] ;  /* 0x00000000fffff984 */ /* 0x000fe20000000800 */
[----:B------:R-:W-:Y:S01]  /*2420*/  @!PT LDS RZ, [RZ] ;  /* 0x00000000fffff984 */ /* 0x000fe20000000800 */
[----:B------:R-:W-:Y:S01]  /*2430*/  @!PT LDS RZ, [RZ] ;  /* 0x00000000fffff984 */ /* 0x000fe20000000800 */
[----:B------:R3:W-:Y:S06]  /*2440*/  MEMBAR.ALL.CTA ;  /* 0x0000000000007992 */ /* 0x0007ec0000008000 */
[----:B---3--:R-:W3:Y:S01]  /*2450*/  FENCE.VIEW.ASYNC.S ;  /* 0x00000000000073c6 */ /* 0x008ee20000000000 */
[----:B--2---:R-:W-:-:S13]  /*2460*/  LOP3.LUT P0, RZ, R6, 0x1, RZ, 0xc0, !PT ;  /* 0x0000000106ff7812 */ /* 0x004fda000780c0ff */
[----:B---3--:R-:W-:Y:S01]  /*2470*/  VOTEU.ANY UP1, P0 ;  /* 0x0000000000ff7886 */ /* 0x008fe20000020100 */
[----:B------:R-:W-:-:S13]  /*2480*/  PLOP3.LUT P0, PT, PT, PT, UP1, 0x80, 0x8 ;  /* 0x000000000008781c */ /* 0x000fda0003f0f018 */
[----:B-1----:R-:W-:Y:S02]  /*2490*/  @P0 LOP3.LUT R0, R5, 0xffff, RZ, 0xc0, !PT ;  /* 0x0000ffff05000812 */ /* 0x002fe400078ec0ff */
[----:B------:R-:W-:Y:S02]  /*24a0*/  @P0 MOV R2, R4 ;  /* 0x0000000400020202 */ /* 0x000fe40000000f00 */
[----:B------:R-:W-:Y:S01]  /*24b0*/  @P0 R2UR UR5, R0 ;  /* 0x00000000000502ca */ /* 0x000fe200000e0000 */
[----:B------:R-:W-:Y:S01]  /*24c0*/  VIADD R0, R3, 0x170 ;  /* 0x0000017003007836 */ /* 0x000fe20000000000 */
[----:B------:R-:W-:Y:S02]  /*24d0*/  @P0 SHF.R.U32.HI R4, RZ, 0x10, R5 ;  /* 0x00000010ff040819 */ /* 0x000fe40000011605 */
[----:B------:R-:W-:Y:S02]  /*24e0*/  @P0 R2UR UR6, R2 ;  /* 0x00000000020602ca */ /* 0x000fe400000e0000 */
[----:B------:R-:W-:-:S02]  /*24f0*/  PRMT R0, RZ, 0x654, R0 ;  /* 0x00000654ff007816 */ /* 0x000fc40000000000 */
[----:B------:R-:W-:Y:S02]  /*2500*/  @P0 R2UR UR4, R4 ;  /* 0x00000000040402ca */ /* 0x000fe400000e0000 */
[----:B------:R1:W-:Y:S03]  /*2510*/  SYNCS.ARRIVE.TRANS64.RED.A1T0 RZ, [R0+URZ], RZ ;  /* 0x000000ff00ff79a7 */ /* 0x0003e600081004ff */
[----:B------:R-:W-:-:S04]  /*2520*/  @UP1 UMOV UR38, UR5 ;  /* 0x0000000500261c82 */ /* 0x000fc80008000000 */
[----:B------:R-:W-:-:S04]  /*2530*/  @UP1 UMOV UR39, UR6 ;  /* 0x0000000600271c82 */ /* 0x000fc80008000000 */
[----:B------:R-:W-:Y:S01]  /*2540*/  @UP1 UMOV UR36, UR4 ;  /* 0x0000000400241c82 */ /* 0x000fe20008000000 */
[----:B------:R-:W-:Y:S05]  /*2550*/  BRA.U !UP0, `(.L_x_41) ;  /* 0x0000000108b87547 */ /* 0x000fea000b800000 */
[----:B------:R-:W2:Y:S01]  /*2560*/  LDCU.128 UR4, c[0x0][0xb10] ;  /* 0x00016200ff0477ac */ /* 0x000ea20008000c00 */
[----:B------:R-:W3:Y:S01]  /*2570*/  LDCU UR10, c[0x0][0xb20] ;  /* 0x00016400ff0a77ac */ /* 0x000ee20008000800 */
[----:B------:R-:W4:Y:S01]  /*2580*/  LDCU UR11, c[0x0][0xb0c] ;  /* 0x00016180ff0b77ac */ /* 0x000f220008000800 */
[----:B------:R-:W1:Y:S01]  /*2590*/  LDCU.64 UR8, c[0x0][0xb28] ;  /* 0x00016500ff0877ac */ /* 0x000e620008000a00 */
[----:B------:R-:W-:Y:S02]  /*25a0*/  UISETP.NE.AND UP3, UPT, UR37, 0x1, UPT ;  /* 0x000000012500788c */ /* 0x000fe4000bf65270 */
[----:B--2---:R-:W-:Y:S02]  /*25b0*/  UIMAD.WIDE.U32 UR32, UR15, UR7, URZ ;  /* 0x000000070f2072a5 */ /* 0x004fe4000f8e00ff */
[----:B------:R-:W-:Y:S02]  /*25c0*/  UIMAD.WIDE.U32 UR16, UR38, UR7, URZ ;  /* 0x00000007261072a5 */ /* 0x000fe4000f8e00ff */
[----:B------:R-:W-:-:S02]  /*25d0*/  UIMAD.WIDE.U32 UR18, UR21, UR4, URZ ;  /* 0x00000004151272a5 */ /* 0x000fc4000f8e00ff */
[----:B------:R-:W-:Y:S01]  /*25e0*/  UISETP.NE.AND UP0, UPT, UR6, 0x1, UPT ;  /* 0x000000010600788c */ /* 0x000fe2000bf05270 */
[----:B------:R-:W-:Y:S01]  /*25f0*/  UMOV UR7, UR33 ;  /* 0x0000002100077c82 */ /* 0x000fe20008000000 */
[----:B----4-:R-:W-:Y:S02]  /*2600*/  UISETP.NE.AND UP2, UPT, UR11, 0x1, UPT ;  /* 0x000000010b00788c */ /* 0x010fe4000bf45270 */
[----:B---3--:R-:W-:Y:S02]  /*2610*/  USHF.R.U32.HI UR7, URZ, UR10, UR7 ;  /* 0x0000000aff077299 */ /* 0x008fe40008011607 */
[----:B------:R-:W-:Y:S02]  /*2620*/  USHF.R.U32.HI UR12, URZ, UR5, UR19 ;  /* 0x00000005ff0c7299 */ /* 0x000fe40008011613 */
[----:B------:R-:W-:Y:S02]  /*2630*/  USEL UR7, UR15, UR7, !UP0 ;  /* 0x000000070f077287 */ /* 0x000fe4000c000000 */
[----:B------:R-:W-:-:S02]  /*2640*/  USEL UR12, UR21, UR12, !UP2 ;  /* 0x0000000c150c7287 */ /* 0x000fc4000d000000 */
[----:B-1----:R-:W-:Y:S02]  /*2650*/  UIMAD.WIDE.U32 UR32, UR7, UR8, URZ ;  /* 0x00000008072072a5 */ /* 0x002fe4000f8e00ff */
        /* <DEDUP_REMOVED lines=30> */
.L_x_41:
[----:B------:R-:W2:Y:S02]  /*2840*/  LDCU UR4, c[0x0][0xb30] ;  /* 0x00016600ff0477ac */ /* 0x000ea40008000800 */
[----:B--2---:R-:W-:-:S09]  /*2850*/  UISETP.NE.AND UP0, UPT, UR4, 0x1, UPT ;  /* 0x000000010400788c */ /* 0x004fd2000bf05270 */
        /* <DEDUP_REMOVED lines=13> */
[----:B------:R-:W-:Y:S02]  /*2930*/  UIADD3 UR4, UPT, UPT, UR5, -UR8, URZ ;  /* 0x8000000805047290 */ /* 0x000fe4000fffe0ff */
[----:B------:R-:W-:Y:S02]  /*2940*/  UIADD3 UR5, UPT, UPT, -UR5, UR8, URZ ;  /* 0x0000000805057290 */ /* 0x000fe4000fffe1ff */
[----:B------:R-:W-:Y:S02]  /*2950*/  UIMAD UR38, UR4, UR6, UR38 ;  /* 0x00000006042672a4 */ /* 0x000fe4000f8e0226 */
[----:B------:R-:W-:-:S12]  /*2960*/  UIMAD UR39, UR5, UR9, UR39 ;  /* 0x00000009052772a4 */ /* 0x000fd8000f8e0227 */
.L_x_42:
[----:B------:R-:W-:Y:S01]  /*2970*/  VIADD R11, R11, 0x1 ;  /* 0x000000010b0b7836 */ /* 0x000fe20000000000 */
[----:B------:R-:W-:Y:S01]  /*2980*/  PLOP3.LUT P1, PT, PT, PT, PT, 0x80, 0x8 ;  /* 0x000000000008781c */ /* 0x000fe20003f2f070 */
[----:B------:R-:W-:Y:S02]  /*2990*/  UIADD3 UR50, UPT, UPT, UR39, UR49, URZ ;  /* 0x0000003127327290 */ /* 0x000fe4000fffe0ff */
[----:B------:R-:W-:Y:S01]  /*29a0*/  UIADD3 UR51, UPT, UPT, UR38, UR48, URZ ;  /* 0x0000003026337290 */ /* 0x000fe2000fffe0ff */
[----:B------:R-:W-:-:S04]  /*29b0*/  ISETP.NE.AND P0, PT, R11, 0x2, PT ;  /* 0x000000020b00780c */ /* 0x000fc80003f05270 */
[----:B-1----:R-:W-:Y:S02]  /*29c0*/  SEL R0, RZ, 0x1, P0 ;  /* 0x00000001ff007807 */ /* 0x002fe40000000000 */
[----:B------:R-:W-:Y:S02]  /*29d0*/  SEL R11, R11, RZ, P0 ;  /* 0x000000ff0b0b7207 */ /* 0x000fe40000000000 */
[----:B------:R-:W-:Y:S01]  /*29e0*/  LOP3.LUT R10, R10, R0, RZ, 0x3c, !PT ;  /* 0x000000000a0a7212 */ /* 0x000fe200078e3cff */
[----:B------:R-:W-:Y:S06]  /*29f0*/  BRA.U UP1, `(.L_x_43) ;  /* 0xfffffff1014c7547 */ /* 0x000fec000b83ffff */
[----:B------:R-:W-:Y:S01]  /*2a00*/  UIADD3 UR26, UPT, UPT, UR26, 0xa0, URZ ;  /* 0x000000a01a1a7890 */ /* 0x000fe2000fffe0ff */
[----:B------:R-:W-:-:S03]  /*2a10*/  SHF.L.U32 R2, R12, 0x1f, RZ ;  /* 0x0000001f0c027819 */ /* 0x000fc600000006ff */
[----:B------:R-:W-:-:S09]  /*2a20*/  ULEA UR4, UR40, UR26, 0x3 ;  /* 0x0000001a28047291 */ /* 0x000fd2000f8e18ff */
[----:B------:R-:W1:Y:S02]  /*2a30*/  SYNCS.PHASECHK.TRANS64.TRYWAIT P0, [UR4], R2 ;  /* 0x00000002ff0075a7 */ /* 0x000e640008001104 */
[----:B-1----:R-:W-:Y:S05]  /*2a40*/  @!P0 BRA `(.L_x_44) ;  /* 0x0000005400a48947 */ /* 0x002fea0003800000 */
.L_x_135:
[----:B------:R-:W-:-:S04]  /*2a50*/  UIADD3 UR5, UPT, UPT, UR40, 0x1, URZ ;  /* 0x0000000128057890 */ /* 0x000fc8000fffe0ff */
[----:B------:R-:W-:-:S04]  /*2a60*/  UISETP.NE.AND UP0, UPT, UR5, 0x14, UPT ;  /* 0x000000140500788c */ /* 0x000fc8000bf05270 */
[----:B------:R-:W-:Y:S02]  /*2a70*/  USEL UR6, URZ, 0x1, UP0 ;  /* 0x00000001ff067887 */ /* 0x000fe40008000000 */
[----:B------:R-:W-:-:S04]  /*2a80*/  USEL UR5, UR5, URZ, UP0 ;  /* 0x000000ff05057287 */ /* 0x000fc80008000000 */
[----:B------:R-:W-:Y:S01]  /*2a90*/  ULEA UR4, UR5, UR26, 0x3 ;  /* 0x0000001a05047291 */ /* 0x000fe2000f8e18ff */
[----:B-1----:R-:W-:-:S04]  /*2aa0*/  LOP3.LUT R2, R12, UR6, RZ, 0x3c, !PT ;  /* 0x000000060c027c12 */ /* 0x002fc8000f8e3cff */
[----:B------:R-:W-:-:S04]  /*2ab0*/  SHF.L.U32 R3, R2, 0x1f, RZ ;  /* 0x0000001f02037819 */ /* 0x000fc800000006ff */
[----:B------:R-:W1:Y:S02]  /*2ac0*/  SYNCS.PHASECHK.TRANS64.TRYWAIT P0, [UR4], R3 ;  /* 0x00000003ff0075a7 */ /* 0x000e640008001104 */
[----:B-1----:R-:W-:Y:S05]  /*2ad0*/  @!P0 BRA `(.L_x_45) ;  /* 0x0000005400988947 */ /* 0x002fea0003800000 */
.L_x_137:
[----:B------:R-:W-:-:S04]  /*2ae0*/  UIADD3 UR5, UPT, UPT, UR5, 0x1, URZ ;  /* 0x0000000105057890 */ /* 0x000fc8000fffe0ff */
[----:B------:R-:W-:-:S04]  /*2af0*/  UISETP.NE.AND UP0, UPT, UR5, 0x14, UPT ;  /* 0x000000140500788c */ /* 0x000fc8000bf05270 */
[----:B------:R-:W-:Y:S02]  /*2b00*/  USEL UR6, URZ, 0x1, UP0 ;  /* 0x00000001ff067887 */ /* 0x000fe40008000000 */
[----:B------:R-:W-:-:S04]  /*2b10*/  USEL UR5, UR5, URZ, UP0 ;  /* 0x000000ff05057287 */ /* 0x000fc80008000000 */
[----:B------:R-:W-:Y:S01]  /*2b20*/  ULEA UR4, UR5, UR26, 0x3 ;  /* 0x0000001a05047291 */ /* 0x000fe2000f8e18ff */
[----:B------:R-:W-:-:S04]  /*2b30*/  LOP3.LUT R2, R2, UR6, RZ, 0x3c, !PT ;  /* 0x0000000602027c12 */ /* 0x000fc8000f8e3cff */
[----:B-1----:R-:W-:-:S04]  /*2b40*/  SHF.L.U32 R3, R2, 0x1f, RZ ;  /* 0x0000001f02037819 */ /* 0x002fc800000006ff */
[----:B------:R-:W1:Y:S02]  /*2b50*/  SYNCS.PHASECHK.TRANS64.TRYWAIT P0, [UR4], R3 ;  /* 0x00000003ff0075a7 */ /* 0x000e640008001104 */
[----:B-1----:R-:W-:Y:S05]  /*2b60*/  @!P0 BRA `(.L_x_46) ;  /* 0x00000054008c8947 */ /* 0x002fea0003800000 */
.L_x_139:
        /* <DEDUP_REMOVED lines=9> */
.L_x_141:
        /* <DEDUP_REMOVED lines=9> */
.L_x_143:
        /* <DEDUP_REMOVED lines=9> */
.L_x_145:
        /* <DEDUP_REMOVED lines=9> */
.L_x_147:
        /* <DEDUP_REMOVED lines=9> */
.L_x_149:
        /* <DEDUP_REMOVED lines=9> */
.L_x_151:
        /* <DEDUP_REMOVED lines=9> */
.L_x_153:
        /* <DEDUP_REMOVED lines=9> */
.L_x_155:
        /* <DEDUP_REMOVED lines=9> */
.L_x_157:
        /* <DEDUP_REMOVED lines=9> */
.L_x_159:
        /* <DEDUP_REMOVED lines=9> */
.L_x_161:
        /* <DEDUP_REMOVED lines=9> */
.L_x_163:
        /* <DEDUP_REMOVED lines=9> */
.L_x_165:
        /* <DEDUP_REMOVED lines=9> */
.L_x_167:
        /* <DEDUP_REMOVED lines=9> */
.L_x_169:
        /* <DEDUP_REMOVED lines=9> */
.L_x_171:
[----:B------:R-:W-:-:S04]  /*3470*/  UIADD3 UR5, UPT, UPT, UR5, 0x1, URZ ;  /* 0x0000000105057890 */ /* 0x000fc8000fffe0ff */
[----:B------:R-:W-:-:S04]  /*3480*/  UISETP.NE.AND UP0, UPT, UR5, 0x14, UPT ;  /* 0x000000140500788c */ /* 0x000fc8000bf05270 */
[----:B------:R-:W-:Y:S02]  /*3490*/  USEL UR4, URZ, 0x1, UP0 ;  /* 0x00000001ff047887 */ /* 0x000fe40008000000 */
[----:B------:R-:W-:-:S04]  /*34a0*/  USEL UR5, UR5, URZ, UP0 ;  /* 0x000000ff05057287 */ /* 0x000fc80008000000 */
[----:B------:R-:W-:Y:S01]  /*34b0*/  ULEA UR5, UR5, UR26, 0x3 ;  /* 0x0000001a05057291 */ /* 0x000fe2000f8e18ff */
[----:B------:R-:W-:-:S04]  /*34c0*/  LOP3.LUT R2, R2, UR4, RZ, 0x3c, !PT ;  /* 0x0000000402027c12 */ /* 0x000fc8000f8e3cff */
[----:B------:R-:W-:Y:S01]  /*34d0*/  SHF.L.U32 R2, R2, 0x1f, RZ ;  /* 0x0000001f02027819 */ /* 0x000fe200000006ff */
[----:B-1----:R-:W-:-:S07]  /*34e0*/  IMAD.U32 R0, RZ, RZ, UR5 ;  /* 0x00000005ff007e24 */ /* 0x002fce000f8e00ff */
.L_x_63:
[----:B-1----:R1:W2:Y:S02]  /*34f0*/  SYNCS.PHASECHK.TRANS64.TRYWAIT P0, [R0+URZ], R2 ;  /* 0x00000002000075a7 */ /* 0x0022a400080011ff */
[----:B--2---:R-:W-:Y:S05]  /*3500*/  @!P0 NANOSLEEP.SYNCS 0x989680 ;  /* 0x009896800000895d */ /* 0x004fea0003900000 */
[----:B------:R-:W2:Y:S02]  /*3510*/  @!P0 SYNCS.PHASECHK.TRANS64 P0, [R0+URZ], R2 ;  /* 0x00000002000085a7 */ /* 0x000ea400080010ff */
[----:B--2---:R-:W-:Y:S05]  /*3520*/  @P0 EXIT ;  /* 0x000000000000094d */ /* 0x004fea0003800000 */
[----:B------:R-:W-:Y:S05]  /*3530*/  BRA `(.L_x_63) ;  /* 0xfffffffc00ec7947 */ /* 0x000fea000383ffff */
.L_x_23:
[----:B------:R-:W-:-:S04]  /*3540*/  UISETP.NE.AND UP0, UPT, UR54, URZ, UPT ;  /* 0x000000ff3600728c */ /* 0x000fc8000bf05270 */
[----:B------:R-:W-:-:S09]  /*3550*/  UISETP.NE.OR UP0, UPT, UR11, 0x1, UP0 ;  /* 0x000000010b00788c */ /* 0x000fd20008705670 */
[----:B------:R-:W-:Y:S05]  /*3560*/  BRA.U UP0, `(.L_x_64) ;  /* 0x0000000500487547 */ /* 0x000fea000b800000 */
[----:B------:R-:W-:Y:S01]  /*3570*/  ISETP.GE.U32.AND P2, PT, R0, 0x8, PT ;  /* 0x000000080000780c */ /* 0x000fe20003f46070 */
[----:B------:R-:W-:Y:S01]  /*3580*/  IMAD.MOV.U32 R12, RZ, RZ, 0x1 ;  /* 0x00000001ff0c7424 */ /* 0x000fe200078e00ff */
[----:B------:R-:W-:Y:S02]  /*3590*/  CS2R R10, SRZ ;  /* 0x00000000000a7805 */ /* 0x000fe4000001ff00 */
[----:B------:R-:W-:Y:S01]  /*35a0*/  CS2R R8, SRZ ;  /* 0x0000000000087805 */ /* 0x000fe2000001ff00 */
[----:B------:R-:W-:Y:S01]  /*35b0*/  UMOV UR4, 0x400 ;  /* 0x0000040000047882 */ /* 0x000fe20000000000 */
[----:B------:R-:W-:Y:S01]  /*35c0*/  UMOV UR6, URZ ;  /* 0x000000ff00067c82 */ /* 0x000fe20008000000 */
[----:B------:R-:W-:-:S12]  /*35d0*/  ULEA UR54, UR54, UR4, 0x18 ;  /* 0x0000000436367291 */ /* 0x000fd8000f8ec0ff */
.L_x_68:
[----:B------:R-:W-:Y:S02]  /*35e0*/  LEA R2, R8, UR54, 0x3 ;  /* 0x0000003608027c11 */ /* 0x000fe4000f8e18ff */
[----:B------:R-:W-:-:S03]  /*35f0*/  SHF.L.U32 R4, R9, 0x1f, RZ ;  /* 0x0000001f09047819 */ /* 0x000fc600000006ff */
[----:B------:R-:W-:Y:S01]  /*3600*/  VIADD R5, R2, 0x1d0 ;  /* 0x000001d002057836 */ /* 0x000fe20000000000 */
[----:B------:R-:W2:Y:S02]  /*3610*/  SYNCS.PHASECHK.TRANS64.TRYWAIT P0, [R2+URZ+0x1c0], R4 ;  /* 0x0001c004020075a7 */ /* 0x000ea400080011ff */
[----:B--2---:R-:W-:Y:S05]  /*3620*/  @!P0 BRA `(.L_x_65) ;  /* 0x0000005000748947 */ /* 0x004fea0003800000 */
.L_x_172:
[----:B------:R-:W-:Y:S01]  /*3630*/  ULEA UR5, UR6, UR54, 0x3 ;  /* 0x0000003606057291 */ /* 0x000fe2000f8e18ff */
[----:B--2---:R-:W-:Y:S01]  /*3640*/  PRMT R2, RZ, 0x654, R5 ;  /* 0x00000654ff027816 */ /* 0x004fe20000000005 */
[----:B------:R-:W-:Y:S01]  /*3650*/  @!P2 IMAD.MOV.U32 R4, RZ, RZ, 0x10 ;  /* 0x00000010ff04a424 */ /* 0x000fe200078e00ff */
[----:B------:R-:W-:Y:S01]  /*3660*/  SHF.L.U32 R5, R12, 0x1f, RZ ;  /* 0x0000001f0c057819 */ /* 0x000fe200000006ff */
[----:B------:R-:W-:Y:S01]  /*3670*/  UIADD3 UR4, UPT, UPT, UR5, 0x160, URZ ;  /* 0x0000016005047890 */ /* 0x000fe2000fffe0ff */
[----:B------:R2:W-:Y:S05]  /*3680*/  SYNCS.ARRIVE.TRANS64.RED.A1T0 RZ, [R2+URZ], RZ ;  /* 0x000000ff02ff79a7 */ /* 0x0005ea00081004ff */
[----:B------:R-:W-:Y:S01]  /*3690*/  IMAD.U32 R6, RZ, RZ, UR4 ;  /* 0x00000004ff067e24 */ /* 0x000fe2000f8e00ff */
[----:B------:R-:W3:Y:S04]  /*36a0*/  SYNCS.PHASECHK.TRANS64.TRYWAIT P0, [UR5+0x170], R5 ;  /* 0x00017005ff0075a7 */ /* 0x000ee80008001105 */
[----:B------:R-:W-:Y:S01]  /*36b0*/  PRMT R6, R0, 0x654, R6 ;  /* 0x0000065400067816 */ /* 0x000fe20000000006 */
[----:B--23--:R-:W-:Y:S06]  /*36c0*/  @!P0 BRA `(.L_x_66) ;  /* 0x0000005000608947 */ /* 0x00cfec0003800000 */
.L_x_174:
[----:B------:R-:W-:Y:S01]  /*36d0*/  ULEA UR4, UR6, UR54, 0x4 ;  /* 0x0000003606047291 */ /* 0x000fe2000f8e20ff */
[----:B------:R-:W-:Y:S01]  /*36e0*/  SEL R3, R6, R3, !P2 ;  /* 0x0000000306037207 */ /* 0x000fe20005000000 */
[----:B------:R-:W-:Y:S01]  /*36f0*/  UIADD3 UR5, UPT, UPT, UR5, 0x160, URZ ;  /* 0x0000016005057890 */ /* 0x000fe2000fffe0ff */
[----:B--2---:R-:W-:Y:S01]  /*3700*/  LEA R2, R11, UR54, 0x3 ;  /* 0x000000360b027c11 */ /* 0x004fe2000f8e18ff */
[----:B------:R-:W-:Y:S01]  /*3710*/  UIADD3 UR4, UPT, UPT, UR4, 0x1f0, URZ ;  /* 0x000001f004047890 */ /* 0x000fe2000fffe0ff */
[----:B------:R2:W-:Y:S01]  /*3720*/  @!P2 SYNCS.ARRIVE.TRANS64.RED RZ, [R3+URZ], R4 ;  /* 0x0000000403ffa9a7 */ /* 0x0005e200080004ff */
[----:B------:R-:W-:Y:S01]  /*3730*/  UIADD3 UR6, UPT, UPT, UR6, 0x1, URZ ;  /* 0x0000000106067890 */ /* 0x000fe2000fffe0ff */
[----:B------:R-:W-:-:S03]  /*3740*/  VIADD R8, R8, 0x1 ;  /* 0x0000000108087836 */ /* 0x000fc60000000000 */
[----:B------:R-:W-:Y:S02]  /*3750*/  UISETP.NE.AND UP0, UPT, UR6, 0x2, UPT ;  /* 0x000000020600788c */ /* 0x000fe4000bf05270 */
[----:B------:R-:W-:Y:S01]  /*3760*/  ISETP.NE.AND P0, PT, R8, 0x2, PT ;  /* 0x000000020800780c */ /* 0x000fe20003f05270 */
[----:B------:R-:W-:Y:S06]  /*3770*/  UGETNEXTWORKID.BROADCAST [UR4], [UR5] ;  /* 0x00000000040073ca */ /* 0x000fec0008000100 */
[----:B------:R-:W-:Y:S02]  /*3780*/  USEL UR4, URZ, 0x1, UP0 ;  /* 0x00000001ff047887 */ /* 0x000fe40008000000 */
[----:B------:R-:W-:-:S04]  /*3790*/  USEL UR6, UR6, URZ, UP0 ;  /* 0x000000ff06067287 */ /* 0x000fc80008000000 */
[----:B------:R-:W-:Y:S02]  /*37a0*/  LOP3.LUT R12, R12, UR4, RZ, 0x3c, !PT ;  /* 0x000000040c0c7c12 */ /* 0x000fe4000f8e3cff */
[----:B--2---:R-:W-:-:S04]  /*37b0*/  SHF.L.U32 R4, R10, 0x1f, RZ ;  /* 0x0000001f0a047819 */ /* 0x004fc800000006ff */
[----:B------:R-:W2:Y:S02]  /*37c0*/  SYNCS.PHASECHK.TRANS64.TRYWAIT P1, [R2+URZ+0x160], R4 ;  /* 0x00016004020075a7 */ /* 0x000ea400080211ff */
[----:B--2---:R-:W-:Y:S05]  /*37d0*/  @!P1 BRA `(.L_x_67) ;  /* 0x0000005000349947 */ /* 0x004fea0003800000 */
.L_x_175:
[C---:B--2---:R-:W-:Y:S01]  /*37e0*/  LEA R4, R11.reuse, UR54, 0x4 ;  /* 0x000000360b047c11 */ /* 0x044fe2000f8e20ff */
[----:B------:R-:W-:Y:S01]  /*37f0*/  VIADD R2, R2, 0x170 ;  /* 0x0000017002027836 */ /* 0x000fe20000000000 */
[----:B------:R-:W-:Y:S01]  /*3800*/  SEL R8, R8, RZ, P0 ;  /* 0x000000ff08087207 */ /* 0x000fe20000000000 */
[----:B------:R-:W-:-:S03]  /*3810*/  VIADD R11, R11, 0x1 ;  /* 0x000000010b0b7836 */ /* 0x000fc60000000000 */
[----:B------:R-:W2:Y:S01]  /*3820*/  LDS.128 R4, [R4+0x1f0] ;  /* 0x0001f00004047984 */ /* 0x000ea20000000c00 */
[----:B------:R-:W-:Y:S02]  /*3830*/  PRMT R2, RZ, 0x654, R2 ;  /* 0x00000654ff027816 */ /* 0x000fe40000000002 */
[C---:B------:R-:W-:Y:S01]  /*3840*/  ISETP.NE.AND P1, PT, R11.reuse, 0x2, PT ;  /* 0x000000020b00780c */ /* 0x040fe20003f25270 */
[----:B------:R-:W-:Y:S01]  /*3850*/  @!PT LDS RZ, [RZ] ;  /* 0x00000000fffff984 */ /* 0x000fe20000000800 */
[----:B------:R-:W-:Y:S01]  /*3860*/  @!PT LDS RZ, [RZ] ;  /* 0x00000000fffff984 */ /* 0x000fe20000000800 */
[----:B------:R-:W-:Y:S01]  /*3870*/  @!PT LDS RZ, [RZ] ;  /* 0x00000000fffff984 */ /* 0x000fe20000000800 */
[----:B------:R-:W-:Y:S01]  /*3880*/  @!PT LDS RZ, [RZ] ;  /* 0x00000000fffff984 */ /* 0x000fe20000000800 */
[----:B------:R3:W-:Y:S06]  /*3890*/  MEMBAR.ALL.CTA ;  /* 0x0000000000007992 */ /* 0x0007ec0000008000 */
[----:B---3--:R-:W3:Y:S01]  /*38a0*/  FENCE.VIEW.ASYNC.S ;  /* 0x00000000000073c6 */ /* 0x008ee20000000000 */
[----:B------:R-:W-:Y:S01]  /*38b0*/  SEL R11, R11, RZ, P1 ;  /* 0x000000ff0b0b7207 */ /* 0x000fe20000800000 */
[----:B---3--:R3:W-:Y:S01]  /*38c0*/  SYNCS.ARRIVE.TRANS64.RED.A1T0 RZ, [R2+URZ], RZ ;  /* 0x000000ff02ff79a7 */ /* 0x0087e200081004ff */
[----:B--2---:R-:W-:-:S02]  /*38d0*/  LOP3.LUT P3, RZ, R6, 0x1, RZ, 0xc0, !PT ;  /* 0x0000000106ff7812 */ /* 0x004fc4000786c0ff */
[----:B------:R-:W-:-:S04]  /*38e0*/  SEL R4, RZ, 0x1, P1 ;  /* 0x00000001ff047807 */ /* 0x000fc80000800000 */
[----:B------:R-:W-:Y:S02]  /*38f0*/  LOP3.LUT R10, R10, R4, RZ, 0x3c, !PT ;  /* 0x000000040a0a7212 */ /* 0x000fe400078e3cff */
[----:B---3--:R-:W-:-:S04]  /*3900*/  SEL R2, RZ, 0x1, P0 ;  /* 0x00000001ff027807 */ /* 0x008fc80000000000 */
[----:B------:R-:W-:Y:S01]  /*3910*/  LOP3.LUT R9, R9, R2, RZ, 0x3c, !PT ;  /* 0x0000000209097212 */ /* 0x000fe200078e3cff */
[----:B------:R-:W-:Y:S06]  /*3920*/  @P3 BRA `(.L_x_68) ;  /* 0xfffffffc002c3947 */ /* 0x000fec000383ffff */
[----:B------:R-:W-:Y:S01]  /*3930*/  ULEA UR5, UR6, UR54, 0x3 ;  /* 0x0000003606057291 */ /* 0x000fe2000f8e18ff */
[----:B------:R-:W-:-:S08]  /*3940*/  SHF.L.U32 R2, R12, 0x1f, RZ ;  /* 0x0000001f0c027819 */ /* 0x000fd000000006ff */
[----:B------:R-:W2:Y:S02]  /*3950*/  SYNCS.PHASECHK.TRANS64 P0, [UR5+0x170], R2 ;  /* 0x00017002ff0075a7 */ /* 0x000ea40008001005 */
[----:B--2---:R-:W-:Y:S05]  /*3960*/  @P0 BRA `(.L_x_69) ;  /* 0x0000000000080947 */ /* 0x004fea0003800000 */
[----:B------:R-:W2:Y:S02]  /*3970*/  SYNCS.PHASECHK.TRANS64.TRYWAIT P0, [UR5+0x170], R2 ;  /* 0x00017002ff0075a7 */ /* 0x000ea40008001105 */
[----:B--2---:R-:W-:Y:S05]  /*3980*/  @!P0 BRA `(.L_x_70) ;  /* 0x0000004c00dc8947 */ /* 0x004fea0003800000 */
.L_x_69:
[----:B------:R-:W-:-:S04]  /*3990*/  UIADD3 UR4, UPT, UPT, UR6, 0x1, URZ ;  /* 0x0000000106047890 */ /* 0x000fc8000fffe0ff */
[----:B------:R-:W-:-:S04]  /*39a0*/  UISETP.NE.AND UP0, UPT, UR4, 0x2, UPT ;  /* 0x000000020400788c */ /* 0x000fc8000bf05270 */
[----:B------:R-:W-:Y:S02]  /*39b0*/  USEL UR7, URZ, 0x1, UP0 ;  /* 0x00000001ff077887 */ /* 0x000fe40008000000 */
[----:B------:R-:W-:-:S04]  /*39c0*/  USEL UR4, UR4, URZ, UP0 ;  /* 0x000000ff04047287 */ /* 0x000fc80008000000 */
[----:B------:R-:W-:Y:S01]  /*39d0*/  ULEA UR4, UR4, UR54, 0x3 ;  /* 0x0000003604047291 */ /* 0x000fe2000f8e18ff */
[----:B--2---:R-:W-:-:S04]  /*39e0*/  LOP3.LUT R2, R12, UR7, RZ, 0x3c, !PT ;  /* 0x000000070c027c12 */ /* 0x004fc8000f8e3cff */
[----:B------:R-:W-:-:S04]  /*39f0*/  SHF.L.U32 R0, R2, 0x1f, RZ ;  /* 0x0000001f02007819 */ /* 0x000fc800000006ff */
[----:B------:R-:W2:Y:S02]  /*3a00*/  SYNCS.PHASECHK.TRANS64 P0, [UR4+0x170], R0 ;  /* 0x00017000ff0075a7 */ /* 0x000ea40008001004 */
[----:B-12---:R-:W-:Y:S05]  /*3a10*/  @P0 EXIT ;  /* 0x000000000000094d */ /* 0x006fea0003800000 */
[----:B------:R-:W-:Y:S02]  /*3a20*/  SHF.L.U32 R2, R2, 0x1f, RZ ;  /* 0x0000001f02027819 */ /* 0x000fe400000006ff */
[----:B------:R-:W-:-:S07]  /*3a30*/  MOV R0, UR4 ;  /* 0x0000000400007c02 */ /* 0x000fce0008000f00 */
.L_x_71:
[----:B-1----:R1:W2:Y:S02]  /*3a40*/  SYNCS.PHASECHK.TRANS64.TRYWAIT P0, [R0+URZ+0x170], R2 ;  /* 0x00017002000075a7 */ /* 0x0022a400080011ff */
[----:B--2---:R-:W-:Y:S05]  /*3a50*/  @!P0 NANOSLEEP.SYNCS 0x989680 ;  /* 0x009896800000895d */ /* 0x004fea0003900000 */
[----:B------:R-:W2:Y:S02]  /*3a60*/  @!P0 SYNCS.PHASECHK.TRANS64 P0, [R0+URZ+0x170], R2 ;  /* 0x00017002000085a7 */ /* 0x000ea400080010ff */
[----:B--2---:R-:W-:Y:S05]  /*3a70*/  @P0 EXIT ;  /* 0x000000000000094d */ /* 0x004fea0003800000 */
[----:B------:R-:W-:Y:S05]  /*3a80*/  BRA `(.L_x_71) ;  /* 0xfffffffc00ec7947 */ /* 0x000fea000383ffff */
.L_x_64:
[----:B------:R-:W-:Y:S05]  /*3a90*/  BRA.U UP5, `(.L_x_72) ;  /* 0x0000001105a07547 */ /* 0x000fea000b800000 */
[----:B------:R-:W-:Y:S01]  /*3aa0*/  UMOV UR4, 0x40 ;  /* 0x0000004000047882 */ /* 0x000fe20000000000 */
[----:B------:R-:W-:Y:S01]  /*3ab0*/  NOP ;  /* 0x0000000000007918 */ /* 0x000fe20000000000 */
[----:B------:R-:W-:Y:S01]  /*3ac0*/  ULEA UR4, UR54, UR4, 0x18 ;  /* 0x0000000436047291 */ /* 0x000fe2000f8ec0ff */
[----:B------:R-:W-:Y:S02]  /*3ad0*/  UMOV UR5, 0x400 ;  /* 0x0000040000057882 */ /* 0x000fe40000000000 */
[----:B------:R-:W-:-:S06]  /*3ae0*/  ULEA UR54, UR54, UR5, 0x18 ;  /* 0x0000000536367291 */ /* 0x000fcc000f8ec0ff */
[----:B------:R-:W2:Y:S02]  /*3af0*/  LDS.U8 R0, [UR4+0x1c] ;  /* 0x00001c04ff007984 */ /* 0x000ea40008000000 */
[----:B--2---:R-:W-:-:S13]  /*3b00*/  ISETP.NE.AND P0, PT, R0, RZ, PT ;  /* 0x000000ff0000720c */ /* 0x004fda0003f05270 */
[----:B------:R-:W-:Y:S05]  /*3b10*/  @P0 BRA `(.L_x_73) ;  /* 0x0000000400080947 */ /* 0x000fea0003800000 */
[----:B------:R-:W-:Y:S02]  /*3b20*/  UISETP.NE.U32.AND UP1, UPT, UR15, 0x1, UPT ;  /* 0x000000010f00788c */ /* 0x000fe4000bf25070 */
[----:B------:R-:W-:-:S07]  /*3b30*/  UIADD3 UR6, UPT, UPT, UR4, 0x8, URZ ;  /* 0x0000000804067890 */ /* 0x000fce000fffe0ff */
[----:B------:R-:W-:Y:S05]  /*3b40*/  BRA.U !UP1, `(.L_x_74) ;  /* 0x00000001099c7547 */ /* 0x000fea000b800000 */
[----:B------:R-:W-:Y:S01]  /*3b50*/  ELECT P0, URZ, PT ;  /* 0x0000000000ff782f */ /* 0x000fe20003800000 */
[----:B------:R-:W-:-:S12]  /*3b60*/  BSSY B0, `(.L_x_74) ;  /* 0x0000025000007945 */ /* 0x000fd80003800000 */
[----:B------:R-:W-:Y:S05]  /*3b70*/  @!P0 BRA `(.L_x_75) ;  /* 0x00000000008c8947 */ /* 0x000fea0003800000 */
[----:B------:R-:W-:-:S05]  /*3b80*/  UMOV UR5, 0x10 ;  /* 0x0000001000057882 */ /* 0x000fca0000000000 */
[----:B------:R-:W-:Y:S04]  /*3b90*/  DEPBAR.LE SB2, 0x36 ;  /* 0x0000ad800000791a */ /* 0x000fe80000000000 */
[----:B------:R-:W2:Y:S02]  /*3ba0*/  UTCATOMSWS.2CTA.FIND_AND_SET.ALIGN UP0, UR5, UR5 ;  /* 0x00000005000575e3 */ /* 0x000ea40008200800 */
[----:B--2---:R-:W-:Y:S01]  /*3bb0*/  MOV R10, UR5 ;  /* 0x00000005000a7c02 */ /* 0x004fe20008000f00 */
[----:B------:R-:W-:Y:S06]  /*3bc0*/  BRA.U UP0, `(.L_x_76) ;  /* 0x0000000100187547 */ /* 0x000fec000b800000 */
.L_x_77:
[----:B------:R-:W-:Y:S05]  /*3bd0*/  NANOSLEEP 0x64 ;  /* 0x000000640000795d */ /* 0x000fea0003800000 */
[----:B------:R-:W-:-:S05]  /*3be0*/  UMOV UR5, 0x10 ;  /* 0x0000001000057882 */ /* 0x000fca0000000000 */
[----:B------:R-:W-:Y:S04]  /*3bf0*/  DEPBAR.LE SB2, 0x36 ;  /* 0x0000ad800000791a */ /* 0x000fe80000000000 */
[----:B------:R-:W2:Y:S02]  /*3c00*/  UTCATOMSWS.2CTA.FIND_AND_SET.ALIGN UP0, UR5, UR5 ;  /* 0x00000005000575e3 */ /* 0x000ea40008200800 */
[----:B--2---:R-:W-:Y:S01]  /*3c10*/  MOV R10, UR5 ;  /* 0x00000005000a7c02 */ /* 0x004fe20008000f00 */
[----:B------:R-:W-:Y:S05]  /*3c20*/  BRA.U !UP0, `(.L_x_77) ;  /* 0xfffffffd08e87547 */ /* 0x000fea000b83ffff */
.L_x_76:
[----:B------:R-:W2:Y:S01]  /*3c30*/  LDS R6, [UR4+0x10] ;  /* 0x00001004ff067984 */ /* 0x000ea20008000800 */
[----:B------:R-:W-:Y:S01]  /*3c40*/  IMAD.U32 R0, RZ, RZ, UR54 ;  /* 0x00000036ff007e24 */ /* 0x000fe2000f8e00ff */
[----:B------:R-:W-:-:S03]  /*3c50*/  MOV R4, UR12 ;  /* 0x0000000c00047c02 */ /* 0x000fc60008000f00 */
[----:B------:R-:W-:Y:S01]  /*3c60*/  VIADD R0, R0, 0x210 ;  /* 0x0000021000007836 */ /* 0x000fe20000000000 */
[----:B--2---:R-:W-:-:S04]  /*3c70*/  SHF.L.U32 R6, R6, 0x1f, RZ ;  /* 0x0000001f06067819 */ /* 0x004fc800000006ff */
[----:B------:R-:W2:Y:S02]  /*3c80*/  SYNCS.PHASECHK.TRANS64.TRYWAIT P0, [UR4+0x8], R6 ;  /* 0x00000806ff0075a7 */ /* 0x000ea40008001104 */
[----:B--2---:R-:W-:Y:S05]  /*3c90*/  @P0 BRA `(.L_x_78) ;  /* 0x0000000000080947 */ /* 0x004fea0003800000 */
[----:B------:R-:W2:Y:S02]  /*3ca0*/  SYNCS.PHASECHK.TRANS64.TRYWAIT P0, [UR4+0x8], R6 ;  /* 0x00000806ff0075a7 */ /* 0x000ea40008001104 */
[----:B--2---:R-:W-:Y:S05]  /*3cb0*/  @!P0 BRA `(.L_x_79) ;  /* 0x0000004c00288947 */ /* 0x004fea0003800000 */
.L_x_78:
[----:B------:R-:W-:Y:S01]  /*3cc0*/  PRMT R4, R4, 0x654, R0 ;  /* 0x0000065404047816 */ /* 0x000fe20000000000 */
[----:B------:R-:W-:Y:S01]  /*3cd0*/  HFMA2 R0, -RZ, RZ, 0, 5.9604644775390625e-08 ;  /* 0x00000001ff007431 */ /* 0x000fe200000001ff */
[----:B------:R-:W-:Y:S01]  /*3ce0*/  UPRMT UR5, UR12, 0x654, UR6 ;  /* 0x000006540c057896 */ /* 0x000fe20008000006 */
[----:B------:R-:W-:Y:S02]  /*3cf0*/  IMAD.MOV.U32 R8, RZ, RZ, 0xffff ;  /* 0x0000ffffff087424 */ /* 0x000fe400078e00ff */
[----:B--2---:R-:W-:Y:S02]  /*3d00*/  IMAD.MOV.U32 R6, RZ, RZ, 0x4 ;  /* 0x00000004ff067424 */ /* 0x004fe400078e00ff */
[----:B------:R-:W-:Y:S01]  /*3d10*/  IMAD.SHL.U32 R9, R10, 0x20, RZ ;  /* 0x000000200a097824 */ /* 0x000fe200078e00ff */
[----:B------:R-:W-:Y:S02]  /*3d20*/  MOV R5, UR5 ;  /* 0x0000000500057c02 */ /* 0x000fe40008000f00 */
[-C--:B------:R-:W-:Y:S01]  /*3d30*/  SHF.L.U32 R8, R8, R10.reuse, RZ ;  /* 0x0000000a08087219 */ /* 0x080fe200000006ff */
[----:B------:R2:W-:Y:S01]  /*3d40*/  SYNCS.ARRIVE.TRANS64.RED RZ, [UR5], R6 ;  /* 0x00000006ffff79a7 */ /* 0x0005e20008000405 */
[----:B------:R-:W-:Y:S01]  /*3d50*/  SHF.L.U32 R7, R0, R10, RZ ;  /* 0x0000000a00077219 */ /* 0x000fe200000006ff */
[----:B------:R2:W-:Y:S04]  /*3d60*/  STS [UR54+0x210], R9 ;  /* 0x00021009ff007988 */ /* 0x0005e80008000836 */
[----:B------:R2:W-:Y:S04]  /*3d70*/  STAS [R4.64], R10 ;  /* 0x0000000a04007dbd */ /* 0x0005e8000c0008ff */
[----:B------:R2:W-:Y:S04]  /*3d80*/  ATOMS.OR RZ, [UR4+0x14], R8 ;  /* 0x00001408ffff798c */ /* 0x0005e8000b000004 */
[----:B------:R2:W-:Y:S04]  /*3d90*/  ATOMS.OR RZ, [UR4+0x18], R7 ;  /* 0x00001807ffff798c */ /* 0x0005e8000b000004 */
[----:B------:R2:W-:Y:S02]  /*3da0*/  ATOMS.XOR RZ, [UR4+0x10], R0 ;  /* 0x00001000ffff798c */ /* 0x0005e4000b800004 */
.L_x_75:
[----:B-1----:R-:W-:Y:S05]  /*3db0*/  BSYNC B0 ;  /* 0x0000000000007941 */ /* 0x002fea0003800000 */
.L_x_74:
[----:B------:R-:W-:Y:S05]  /*3dc0*/  BRA.U UP1, `(.L_x_80) ;  /* 0x00000001016c7547 */ /* 0x000fea000b800000 */
[----:B------:R-:W-:-:S03]  /*3dd0*/  UMOV UR5, 0xffffffff ;  /* 0xffffffff00057882 */ /* 0x000fc60000000000 */
[----:B------:R-:W-:Y:S05]  /*3de0*/  BRA.DIV UR5, `(.L_x_81) ;  /* 0x0000004a05f47947 */ /* 0x000fea000b800000 */
[----:B------:R-:W-:-:S13]  /*3df0*/  ELECT P0, URZ, PT ;  /* 0x0000000000ff782f */ /* 0x000fda0003800000 */
.L_x_179:
[----:B------:R-:W-:Y:S05]  /*3e00*/  @!P0 BRA `(.L_x_80) ;  /* 0x00000000005c8947 */ /* 0x000fea0003800000 */
[----:B--2---:R-:W2:Y:S02]  /*3e10*/  LDS R4, [UR4+0x10] ;  /* 0x00001004ff047984 */ /* 0x004ea40008000800 */
[----:B--2---:R-:W-:-:S04]  /*3e20*/  SHF.L.U32 R4, R4, 0x1f, RZ ;  /* 0x0000001f04047819 */ /* 0x004fc800000006ff */
[----:B------:R-:W2:Y:S02]  /*3e30*/  SYNCS.PHASECHK.TRANS64.TRYWAIT P0, [UR4+0x8], R4 ;  /* 0x00000804ff0075a7 */ /* 0x000ea40008001104 */
[----:B--2---:R-:W-:Y:S05]  /*3e40*/  @P0 BRA `(.L_x_82) ;  /* 0x0000000000080947 */ /* 0x004fea0003800000 */
[----:B------:R-:W2:Y:S02]  /*3e50*/  SYNCS.PHASECHK.TRANS64.TRYWAIT P0, [UR4+0x8], R4 ;  /* 0x00000804ff0075a7 */ /* 0x000ea40008001104 */
[----:B--2---:R-:W-:Y:S05]  /*3e60*/  @!P0 BRA `(.L_x_83) ;  /* 0x0000004800f88947 */ /* 0x004fea0003800000 */
.L_x_82:
[----:B------:R-:W3:Y:S01]  /*3e70*/  LDS R6, [UR54+0x210] ;  /* 0x00021036ff067984 */ /* 0x000ee20008000800 */
[----:B--2---:R-:W-:Y:S02]  /*3e80*/  HFMA2 R0, -RZ, RZ, 0, 5.9604644775390625e-08 ;  /* 0x00000001ff007431 */ /* 0x004fe400000001ff */
[----:B------:R-:W-:Y:S01]  /*3e90*/  IMAD.MOV.U32 R4, RZ, RZ, 0xffff ;  /* 0x0000ffffff047424 */ /* 0x000fe200078e00ff */
[----:B------:R-:W-:Y:S01]  /*3ea0*/  UPRMT UR5, UR12, 0x654, UR6 ;  /* 0x000006540c057896 */ /* 0x000fe20008000006 */
[----:B---3--:R-:W-:-:S03]  /*3eb0*/  IMAD.SHL.U32 R5, R6, 0x20, RZ ;  /* 0x0000002006057824 */ /* 0x008fc600078e00ff */
[-C--:B------:R-:W-:Y:S02]  /*3ec0*/  SHF.L.U32 R4, R4, R6.reuse, RZ ;  /* 0x0000000604047219 */ /* 0x080fe400000006ff */
[----:B------:R-:W-:Y:S01]  /*3ed0*/  SHF.L.U32 R6, R0, R6, RZ ;  /* 0x0000000600067219 */ /* 0x000fe200000006ff */
[----:B------:R3:W-:Y:S04]  /*3ee0*/  STS [UR54+0x210], R5 ;  /* 0x00021005ff007988 */ /* 0x0007e80008000836 */
[----:B------:R3:W-:Y:S04]  /*3ef0*/  ATOMS.OR RZ, [UR4+0x14], R4 ;  /* 0x00001404ffff798c */ /* 0x0007e8000b000004 */
[----:B------:R3:W-:Y:S01]  /*3f00*/  ATOMS.OR RZ, [UR4+0x18], R6 ;  /* 0x00001806ffff798c */ /* 0x0007e2000b000004 */
[----:B------:R-:W-:Y:S03]  /*3f10*/  SYNCS.ARRIVE.TRANS64.RED.A1T0 RZ, [UR5], RZ ;  /* 0x000000ffffff79a7 */ /* 0x000fe60008100405 */
[----:B------:R3:W-:Y:S01]  /*3f20*/  ATOMS.XOR RZ, [UR4+0x10], R0 ;  /* 0x00001000ffff798c */ /* 0x0007e2000b800004 */
[----:B------:R-:W-:Y:S05]  /*3f30*/  BRA `(.L_x_80) ;  /* 0x0000000000107947 */ /* 0x000fea0003800000 */
.L_x_73:
[----:B------:R-:W-:Y:S02]  /*3f40*/  MOV R0, 0xffffffff ;  /* 0xffffffff00007802 */ /* 0x000fe40000000f00 */
[----:B------:R-:W-:-:S03]  /*3f50*/  MOV R4, 0x3f80 ;  /* 0x00003f8000047802 */ /* 0x000fc60000000f00 */
[----:B------:R2:W-:Y:S04]  /*3f60*/  STS [UR54+0x210], R0 ;  /* 0x00021000ff007988 */ /* 0x0005e80008000836 */
[----:B-12--5:R-:W-:Y:S05]  /*3f70*/  CALL.REL.NOINC `($__internal_1_$__cuda_sm10x_tcgen05_guardrail_trap_phase_invalid_during_alloc) ;  /* 0x0000005000007944 */ /* 0x026fea0003c00000 */
.L_x_80:
[----:B------:R-:W-:Y:S05]  /*3f80*/  WARPSYNC.ALL ;  /* 0x0000000000007948 */ /* 0x000fea0003800000 */
[----:B------:R-:W4:Y:S01]  /*3f90*/  S2UR UR6, SR_CgaCtaId ;  /* 0x00000000000679c3 */ /* 0x000f220000008800 */
[----:B------:R-:W-:Y:S01]  /*3fa0*/  UMOV UR4, 0x400 ;  /* 0x0000040000047882 */ /* 0x000fe20000000000 */
[----:B------:R-:W-:-:S06]  /*3fb0*/  NOP ;  /* 0x0000000000007918 */ /* 0x000fcc0000000000 */
[----:B------:R-:W-:Y:S06]  /*3fc0*/  BAR.ARV 0x6, 0xa0 ;  /* 0x0182800000007b1d */ /* 0x000fec0000002000 */
[----:B------:R-:W-:Y:S01]  /*3fd0*/  LOP3.LUT R3, R3, 0xffff, RZ, 0xc0, !PT ;  /* 0x0000ffff03037812 */ /* 0x000fe200078ec0ff */
[----:B--2---:R-:W-:Y:S01]  /*3fe0*/  IMAD.MOV.U32 R9, RZ, RZ, 0x1 ;  /* 0x00000001ff097424 */ /* 0x004fe200078e00ff */
[----:B------:R-:W-:Y:S01]  /*3ff0*/  LOP3.LUT R2, R2, 0xffff, RZ, 0xc0, !PT ;  /* 0x0000ffff02027812 */ /* 0x000fe200078ec0ff */
[----:B------:R-:W-:Y:S01]  /*4000*/  IMAD.MOV.U32 R8, RZ, RZ, RZ ;  /* 0x000000ffff087224 */ /* 0x000fe200078e00ff */
[----:B------:R-:W-:Y:S01]  /*4010*/  R2UR UR11, R3 ;  /* 0x00000000030b72ca */ /* 0x000fe200000e0000 */
[----:B------:R-:W-:Y:S01]  /*4020*/  UMOV UR22, URZ ;  /* 0x000000ff00167c82 */ /* 0x000fe20008000000 */
[----:B------:R-:W-:-:S02]  /*4030*/  R2UR UR10, R2 ;  /* 0x00000000020a72ca */ /* 0x000fc400000e0000 */
[----:B------:R-:W-:Y:S01]  /*4040*/  CS2R R2, SRZ ;  /* 0x0000000000027805 */ /* 0x000fe2000001ff00 */
[----:B------:R-:W-:Y:S01]  /*4050*/  UMOV UR21, URZ ;  /* 0x000000ff00157c82 */ /* 0x000fe20008000000 */
[----:B------:R-:W-:Y:S01]  /*4060*/  UMOV UR20, URZ ;  /* 0x000000ff00147c82 */ /* 0x000fe20008000000 */
[----:B----4-:R-:W-:Y:S01]  /*4070*/  ULEA UR6, UR6, UR4, 0x18 ;  /* 0x0000000406067291 */ /* 0x010fe2000f8ec0ff */
[----:B------:R-:W2:Y:S03]  /*4080*/  LDCU UR4, c[0x0][0x38c] ;  /* 0x00007180ff0477ac */ /* 0x000ea60008000800 */
[----:B------:R-:W-:Y:S02]  /*4090*/  UIADD3 UR13, UPT, UPT, UR6, 0x4600, URZ ;  /* 0x00004600060d7890 */ /* 0x000fe4000fffe0ff */
[----:B------:R-:W-:-:S03]  /*40a0*/  UIADD3 UR14, UPT, UPT, UR6, 0x2c600, URZ ;  /* 0x0002c600060e7890 */ /* 0x000fc6000fffe0ff */
[----:B---3--:R-:W3:Y:S01]  /*40b0*/  LDS R0, [UR6+0x210] ;  /* 0x00021006ff007984 */ /* 0x008ee20008000800 */
[----:B------:R-:W-:Y:S02]  /*40c0*/  USHF.R.U32.HI UR13, URZ, 0x4, UR13 ;  /* 0x00000004ff0d7899 */ /* 0x000fe4000801160d */
[----:B------:R-:W-:Y:S02]  /*40d0*/  USHF.R.U32.HI UR14, URZ, 0x4, UR14 ;  /* 0x00000004ff0e7899 */ /* 0x000fe4000801160e */
[----:B------:R-:W-:Y:S02]  /*40e0*/  ULOP3.LUT UR13, UR13, 0x3fff, URZ, 0xc0, !UPT ;  /* 0x00003fff0d0d7892 */ /* 0x000fe4000f8ec0ff */
[----:B------:R-:W-:Y:S02]  /*40f0*/  ULOP3.LUT UR14, UR14, 0x3fff, URZ, 0xc0, !UPT ;  /* 0x00003fff0e0e7892 */ /* 0x000fe4000f8ec0ff */
[----:B------:R-:W-:Y:S02]  /*4100*/  ULOP3.LUT UR13, UR13, 0x10000, URZ, 0xfc, !UPT ;  /* 0x000100000d0d7892 */ /* 0x000fe4000f8efcff */
[----:B--2---:R-:W-:-:S02]  /*4110*/  UIADD3 UR4, UPT, UPT, UR4, 0x3f, URZ ;  /* 0x0000003f04047890 */ /* 0x004fc4000fffe0ff */
[----:B------:R-:W-:Y:S02]  /*4120*/  ULOP3.LUT UR14, UR14, 0x10000, URZ, 0xfc, !UPT ;  /* 0x000100000e0e7892 */ /* 0x000fe4000f8efcff */
[----:B------:R-:W-:Y:S02]  /*4130*/  USHF.R.S32.HI UR5, URZ, 0x1f, UR4 ;  /* 0x0000001fff057899 */ /* 0x000fe40008011404 */
[----:B------:R-:W-:Y:S02]  /*4140*/  UISETP.NE.AND UP3, UPT, UR15, URZ, UPT ;  /* 0x000000ff0f00728c */ /* 0x000fe4000bf65270 */
[----:B------:R-:W-:Y:S01]  /*4150*/  ULEA.HI UR5, UR5, UR4, URZ, 0x6 ;  /* 0x0000000405057291 */ /* 0x000fe2000f8f30ff */
[----:B------:R-:W-:Y:S01]  /*4160*/  UMOV UR28, 0x0 ;  /* 0x00000000001c7882 */ /* 0x000fe20000000000 */
[----:B------:R-:W-:Y:S02]  /*4170*/  UMOV UR29, 0x101004a0 ;  /* 0x101004a0001d7882 */ /* 0x000fe40000000000 */
[----:B------:R-:W-:Y:S01]  /*4180*/  USHF.R.S32.HI UR5, URZ, 0x6, UR5 ;  /* 0x00000006ff057899 */ /* 0x000fe20008011405 */
[----:B------:R-:W-:Y:S01]  /*4190*/  UMOV UR26, 0x0 ;  /* 0x00000000001a7882 */ /* 0x000fe20000000000 */
[----:B------:R-:W-:-:S02]  /*41a0*/  UMOV UR27, 0x101004a0 ;  /* 0x101004a0001b7882 */ /* 0x000fc40000000000 */
[----:B------:R-:W-:-:S04]  /*41b0*/  UISETP.LT.AND UP0, UPT, UR5, 0x1, UPT ;  /* 0x000000010500788c */ /* 0x000fc8000bf01270 */
[----:B------:R-:W-:Y:S01]  /*41c0*/  USEL UR23, UR5, 0x1, !UP0 ;  /* 0x0000000105177887 */ /* 0x000fe2000c000000 */
[----:B---3--:R-:W-:-:S15]  /*41d0*/  R2UR UR24, R0 ;  /* 0x00000000001872ca */ /* 0x008fde00000e0000 */
.L_x_91:
[C---:B------:R-:W-:Y:S02]  /*41e0*/  LEA R0, R8.reuse, UR6, 0x3 ;  /* 0x0000000608007c11 */ /* 0x040fe4000f8e18ff */
[----:B------:R-:W-:Y:S02]  /*41f0*/  SHF.L.U32 R4, R3, 0x1f, RZ ;  /* 0x0000001f03047819 */ /* 0x000fe400000006ff */
[----:B------:R-:W-:Y:S02]  /*4200*/  LEA R5, R8, UR6, 0x4 ;  /* 0x0000000608057c11 */ /* 0x000fe4000f8e20ff */
[----:B------:R-:W2:Y:S02]  /*4210*/  SYNCS.PHASECHK.TRANS64.TRYWAIT P0, [R0+URZ+0x160], R4 ;  /* 0x00016004000075a7 */ /* 0x000ea400080011ff */
[----:B-12-4-:R-:W-:Y:S05]  /*4220*/  @!P0 BRA `(.L_x_84) ;  /* 0x0000004800208947 */ /* 0x016fea0003800000 */
.L_x_180:
[----:B--2---:R-:W2:Y:S01]  /*4230*/  LDS.128 R4, [R5+0x1f0] ;  /* 0x0001f00005047984 */ /* 0x004ea20000000c00 */
[----:B------:R-:W-:Y:S02]  /*4240*/  VIADD R0, R0, 0x170 ;  /* 0x0000017000007836 */ /* 0x000fe40000000000 */
[----:B------:R-:W-:Y:S01]  /*4250*/  VIADD R8, R8, 0x1 ;  /* 0x0000000108087836 */ /* 0x000fe20000000000 */
[----:B------:R-:W-:Y:S01]  /*4260*/  @!PT LDS RZ, [RZ] ;  /* 0x00000000fffff984 */ /* 0x000fe20000000800 */
[----:B------:R-:W-:Y:S01]  /*4270*/  @!PT LDS RZ, [RZ] ;  /* 0x00000000fffff984 */ /* 0x000fe20000000800 */
[----:B------:R-:W-:Y:S01]  /*4280*/  @!PT LDS RZ, [RZ] ;  /* 0x00000000fffff984 */ /* 0x000fe20000000800 */
[----:B------:R-:W-:Y:S01]  /*4290*/  @!PT LDS RZ, [RZ] ;  /* 0x00000000fffff984 */ /* 0x000fe20000000800 */
[----:B------:R3:W-:Y:S06]  /*42a0*/  MEMBAR.ALL.CTA ;  /* 0x0000000000007992 */ /* 0x0007ec0000008000 */
[----:B---3--:R-:W3:Y:S01]  /*42b0*/  FENCE.VIEW.ASYNC.S ;  /* 0x00000000000073c6 */ /* 0x008ee20000000000 */
[----:B------:R-:W-:-:S04]  /*42c0*/  PRMT R0, RZ, 0x654, R0 ;  /* 0x00000654ff007816 */ /* 0x000fc80000000000 */
[----:B---3--:R3:W-:Y:S01]  /*42d0*/  SYNCS.ARRIVE.TRANS64.RED.A1T0 RZ, [R0+URZ], RZ ;  /* 0x000000ff00ff79a7 */ /* 0x0087e200081004ff */
[----:B--2---:R-:W-:Y:S01]  /*42e0*/  LOP3.LUT P1, RZ, R6, 0x1, RZ, 0xc0, !PT ;  /* 0x0000000106ff7812 */ /* 0x004fe2000782c0ff */
[----:B---3--:R-:W-:-:S12]  /*42f0*/  BRA.U UP3, `(.L_x_85) ;  /* 0x0000000103e07547 */ /* 0x008fd8000b800000 */
[----:B------:R-:W2:Y:S01]  /*4300*/  LDCU UR4, c[0x0][0x38c] ;  /* 0x00007180ff0477ac */ /* 0x000ea20008000800 */
[----:B------:R-:W-:Y:S02]  /*4310*/  PLOP3.LUT P2, PT, PT, PT, PT, 0x80, 0x8 ;  /* 0x000000000008781c */ /* 0x000fe40003f4f070 */
[----:B------:R-:W-:Y:S01]  /*4320*/  SHF.L.U32 R4, R9, 0x1f, RZ ;  /* 0x0000001f09047819 */ /* 0x000fe200000006ff */
[----:B------:R-:W-:Y:S02]  /*4330*/  ULEA UR8, UR22, UR6, 0x3 ;  /* 0x0000000616087291 */ /* 0x000fe4000f8e18ff */
[----:B------:R-:W-:Y:S02]  /*4340*/  ULEA UR9, UR22, UR24, 0x6 ;  /* 0x0000001816097291 */ /* 0x000fe4000f8e30ff */
[----:B--2---:R-:W-:-:S06]  /*4350*/  UISETP.GE.AND UP0, UPT, UR4, 0x1, UPT ;  /* 0x000000010400788c */ /* 0x004fcc000bf06270 */
[----:B------:R-:W-:-:S05]  /*4360*/  PLOP3.LUT P0, PT, PT, PT, UP0, 0x80, 0x8 ;  /* 0x000000000008781c */ /* 0x000fca0003f0f008 */
[----:B------:R-:W-:-:S08]  /*4370*/  @UP0 ULEA UR4, UR21, UR6, 0x3 ;  /* 0x0000000615040291 */ /* 0x000fd0000f8e18ff */
[----:B------:R-:W-:-:S04]  /*4380*/  @P0 SHF.L.U32 R0, R2, 0x1f, RZ ;  /* 0x0000001f02000819 */ /* 0x000fc800000006ff */
[----:B------:R2:W3:Y:S01]  /*4390*/  @P0 SYNCS.PHASECHK.TRANS64.TRYWAIT P2, [UR4], R0 ;  /* 0x00000000ff0005a7 */ /* 0x0004e20008041104 */
[----:B------:R-:W4:Y:S02]  /*43a0*/  SYNCS.PHASECHK.TRANS64.TRYWAIT P0, [UR8+0x1a0], R4 ;  /* 0x0001a004ff0075a7 */ /* 0x000f240008001108 */
[----:B--234-:R-:W-:Y:S05]  /*43b0*/  @!P0 BRA `(.L_x_86) ;  /* 0x0000004400d08947 */ /* 0x01cfea0003800000 */
.L_x_182:
[----:B------:R-:W-:Y:S01]  /*43c0*/  UMOV UR19, UR20 ;  /* 0x0000001400137c82 */ /* 0x000fe20008000000 */
[----:B------:R-:W-:Y:S05]  /*43d0*/  BRA.U !UP0, `(.L_x_87) ;  /* 0x0000000108987547 */ /* 0x000fea000b800000 */
[----:B------:R-:W-:Y:S02]  /*43e0*/  UIADD3 UR19, UPT, UPT, UR23, UR20, URZ ;  /* 0x0000001417137290 */ /* 0x000fe4000fffe0ff */
[----:B------:R-:W-:Y:S01]  /*43f0*/  UPLOP3.LUT UP2, UPT, UPT, UPT, UPT, 0x40, 0x4 ;  /* 0x000000000004789c */ /* 0x000fe20003f4e870 */
[----:B------:R-:W-:Y:S01]  /*4400*/  UMOV UR18, UR5 ;  /* 0x0000000500127c82 */ /* 0x000fe20008000000 */
[----:B------:R-:W-:-:S09]  /*4410*/  UMOV UR17, UR21 ;  /* 0x0000001500117c82 */ /* 0x000fd20008000000 */
.L_x_90:
[----:B---3--:R-:W-:Y:S01]  /*4420*/  ULEA UR7, UR17, UR6, 0x3 ;  /* 0x0000000611077291 */ /* 0x008fe2000f8e18ff */
[----:B----4-:R-:W-:Y:S11]  /*4430*/  @P2 BRA `(.L_x_88) ;  /* 0x00000000000c2947 */ /* 0x010ff60003800000 */
[----:B--2---:R-:W-:Y:S04]  /*4440*/  SHF.L.U32 R4, R2, 0x1f, RZ ;  /* 0x0000001f02047819 */ /* 0x004fe800000006ff */
[----:B------:R-:W2:Y:S02]  /*4450*/  SYNCS.PHASECHK.TRANS64.TRYWAIT P0, [UR7], R4 ;  /* 0x00000004ff0075a7 */ /* 0x000ea40008001107 */
[----:B--2---:R-:W-:Y:S05]  /*4460*/  @!P0 BRA `(.L_x_89) ;  /* 0x0000004400bc8947 */ /* 0x004fea0003800000 */
.L_x_88:
[----:B------:R-:W-:Y:S01]  /*4470*/  UISETP.NE.AND UP0, UPT, UR18, 0x1, UPT ;  /* 0x000000011200788c */ /* 0x000fe2000bf05270 */
[----:B------:R-:W-:Y:S01]  /*4480*/  PLOP3.LUT P2, PT, PT, PT, PT, 0x80, 0x8 ;  /* 0x000000000008781c */ /* 0x000fe20003f4f070 */
[----:B------:R-:W-:Y:S02]  /*4490*/  UIADD3 UR21, UPT, UPT, UR17, 0x1, URZ ;  /* 0x0000000111157890 */ /* 0x000fe4000fffe0ff */
[----:B------:R-:W-:Y:S02]  /*44a0*/  ULEA UR30, UR17, UR14, 0x7 ;  /* 0x0000000e111e7291 */ /* 0x000fe4000f8e38ff */
[----:B------:R-:W-:Y:S01]  /*44b0*/  UISETP.NE.AND UP1, UPT, UR21, 0x14, UPT ;  /* 0x000000141500788c */ /* 0x000fe2000bf25270 */
[----:B------:R-:W-:Y:S01]  /*44c0*/  PLOP3.LUT P0, PT, PT, PT, UP0, 0x80, 0x8 ;  /* 0x000000000008781c */ /* 0x000fe20003f0f008 */
[----:B------:R-:W-:Y:S02]  /*44d0*/  ULEA UR32, UR17, UR13, 0x9 ;  /* 0x0000000d11207291 */ /* 0x000fe4000f8e48ff */
[----:B------:R-:W-:Y:S02]  /*44e0*/  USEL UR16, URZ, 0x1, UP1 ;  /* 0x00000001ff107887 */ /* 0x000fe40008800000 */
[----:B------:R-:W-:Y:S02]  /*44f0*/  USEL UR21, UR21, URZ, UP1 ;  /* 0x000000ff15157287 */ /* 0x000fe40008800000 */
[----:B-1----:R-:W-:Y:S02]  /*4500*/  UIADD3 UR36, UPT, UPT, UR30, 0x2, URZ ;  /* 0x000000021e247890 */ /* 0x002fe4000fffe0ff */
[----:B------:R-:W-:Y:S01]  /*4510*/  @UP0 ULEA UR4, UR21, UR6, 0x3 ;  /* 0x0000000615040291 */ /* 0x000fe2000f8e18ff */
[----:B------:R-:W-:Y:S01]  /*4520*/  LOP3.LUT R2, R2, UR16, RZ, 0x3c, !PT ;  /* 0x0000001002027c12 */ /* 0x000fe2000f8e3cff */
[----:B------:R-:W-:Y:S02]  /*4530*/  UIADD3 UR34, UPT, UPT, UR32, 0x2, URZ ;  /* 0x0000000220227890 */ /* 0x000fe4000fffe0ff */
[----:B------:R-:W-:Y:S01]  /*4540*/  UIADD3 UR7, UPT, UPT, UR7, 0xa0, URZ ;  /* 0x000000a007077890 */ /* 0x000fe2000fffe0ff */
[----:B--2---:R-:W-:Y:S01]  /*4550*/  @P0 SHF.L.U32 R0, R2, 0x1f, RZ ;  /* 0x0000001f02000819 */ /* 0x004fe200000006ff */
[----:B------:R-:W-:Y:S01]  /*4560*/  UMOV UR31, 0x80004020 ;  /* 0x80004020001f7882 */ /* 0x000fe20000000000 */
[----:B------:R-:W-:Y:S01]  /*4570*/  UMOV UR33, 0x80004020 ;  /* 0x8000402000217882 */ /* 0x000fe20000000000 */
[----:B------:R-:W-:Y:S01]  /*4580*/  UMOV UR37, 0x80004020 ;  /* 0x8000402000257882 */ /* 0x000fe20000000000 */
[----:B------:R3:W4:Y:S01]  /*4590*/  @P0 SYNCS.PHASECHK.TRANS64.TRYWAIT P2, [UR4], R0 ;  /* 0x00000000ff0005a7 */ /* 0x0007220008041104 */
[----:B------:R-:W-:Y:S01]  /*45a0*/  UIADD3 UR20, UPT, UPT, UR20, 0x1, URZ ;  /* 0x0000000114147890 */ /* 0x000fe2000fffe0ff */
[----:B------:R3:W-:Y:S01]  /*45b0*/  UTCIMMA.2CTA gdesc[UR32], gdesc[UR30], tmem[UR9], tmem[UR28], idesc[UR29], UP2 ;  /* 0x00ff1c1e200075ea */ /* 0x0007e20009200109 */
[----:B------:R-:W-:Y:S02]  /*45c0*/  UIADD3 UR18, UPT, UPT, UR18, -0x1, URZ ;  /* 0xffffffff12127890 */ /* 0x000fe4000fffe0ff */
[----:B------:R-:W-:Y:S02]  /*45d0*/  UISETP.NE.AND UP0, UPT, UR20, UR19, UPT ;  /* 0x000000131400728c */ /* 0x000fe4000bf05270 */
[----:B------:R-:W-:Y:S01]  /*45e0*/  UPLOP3.LUT UP2, UPT, UPT, UPT, UPT, 0x80, 0x8 ;  /* 0x000000000008789c */ /* 0x000fe20003f4f070 */
[----:B------:R-:W-:Y:S01]  /*45f0*/  UMOV UR35, 0x80004020 ;  /* 0x8000402000237882 */ /* 0x000fe20000000000 */
[----:B------:R-:W-:Y:S01]  /*4600*/  UMOV UR17, UR21 ;  /* 0x0000001500117c82 */ /* 0x000fe20008000000 */
[----:B------:R3:W-:Y:S01]  /*4610*/  UTCIMMA.2CTA gdesc[UR34], gdesc[UR36], tmem[UR9], tmem[UR26], idesc[UR27], UPT ;  /* 0x00ff1a24220075ea */ /* 0x0007e2000ba00109 */
[----:B------:R3:W-:Y:S03]  /*4620*/  UTCBAR.2CTA.MULTICAST [UR7], URZ, UR11 ;  /* 0x000000ff070073e9 */ /* 0x0007e6000820080b */
[----:B------:R-:W-:Y:S05]  /*4630*/  BRA.U UP0, `(.L_x_90) ;  /* 0xfffffffd00787547 */ /* 0x000fea000b83ffff */
.L_x_87:
[----:B------:R-:W-:Y:S01]  /*4640*/  UIADD3 UR8, UPT, UPT, UR8, 0x180, URZ ;  /* 0x0000018008087890 */ /* 0x000fe2000fffe0ff */
[----:B------:R-:W-:-:S08]  /*4650*/  UMOV UR20, UR19 ;  /* 0x0000001300147c82 */ /* 0x000fd00008000000 */
[----:B------:R1:W-:Y:S01]  /*4660*/  UTCBAR.2CTA.MULTICAST [UR8], URZ, UR10 ;  /* 0x000000ff080073e9 */ /* 0x0003e2000820080a */
[----:B------:R-:W-:Y:S02]  /*4670*/  NOP ;  /* 0x0000000000007918 */ /* 0x000fe40000000000 */
.L_x_85:
[----:B------:R-:W-:Y:S01]  /*4680*/  UIADD3 UR22, UPT, UPT, UR22, 0x1, URZ ;  /* 0x0000000116167890 */ /* 0x000fe2000fffe0ff */
[----:B------:R-:W-:-:S03]  /*4690*/  ISETP.NE.AND P0, PT, R8, 0x2, PT ;  /* 0x000000020800780c */ /* 0x000fc60003f05270 */
[----:B------:R-:W-:Y:S01]  /*46a0*/  UISETP.NE.AND UP0, UPT, UR22, 0x4, UPT ;  /* 0x000000041600788c */ /* 0x000fe2000bf05270 */
[----:B--23--:R-:W-:Y:S02]  /*46b0*/  SEL R0, RZ, 0x1, P0 ;  /* 0x00000001ff007807 */ /* 0x00cfe40000000000 */
[----:B------:R-:W-:Y:S01]  /*46c0*/  SEL R8, R8, RZ, P0 ;  /* 0x000000ff08087207 */ /* 0x000fe20000000000 */
[----:B------:R-:W-:Y:S01]  /*46d0*/  USEL UR4, URZ, 0x1, UP0 ;  /* 0x00000001ff047887 */ /* 0x000fe20008000000 */
[----:B------:R-:W-:Y:S01]  /*46e0*/  LOP3.LUT R3, R3, R0, RZ, 0x3c, !PT ;  /* 0x0000000003037212 */ /* 0x000fe200078e3cff */
[----:B------:R-:W-:-:S04]  /*46f0*/  USEL UR22, UR22, URZ, UP0 ;  /* 0x000000ff16167287 */ /* 0x000fc80008000000 */
[----:B------:R-:W-:Y:S01]  /*4700*/  LOP3.LUT R9, R9, UR4, RZ, 0x3c, !PT ;  /* 0x0000000409097c12 */ /* 0x000fe2000f8e3cff */
[----:B------:R-:W-:Y:S07]  /*4710*/  @P1 BRA `(.L_x_91) ;  /* 0xfffffff800b01947 */ /* 0x000fee000383ffff */
[----:B------:R-:W2:Y:S01]  /*4720*/  S2UR UR4, SR_CgaCtaId ;  /* 0x00000000000479c3 */ /* 0x000ea20000008800 */
[----:B------:R-:W-:Y:S01]  /*4730*/  ELECT P0, URZ, PT ;  /* 0x0000000000ff782f */ /* 0x000fe20003800000 */
[----:B------:R-:W-:Y:S01]  /*4740*/  HFMA2 R0, -RZ, RZ, 0, 5.9604644775390625e-08 ;  /* 0x00000001ff007431 */ /* 0x000fe200000001ff */
[----:B------:R-:W-:-:S05]  /*4750*/  UMOV UR5, 0x40 ;  /* 0x0000004000057882 */ /* 0x000fca0000000000 */
[----:B------:R-:W-:Y:S01]  /*4760*/  UVIRTCOUNT.DEALLOC.SMPOOL 0x80 ;  /* 0x000000800000784c */ /* 0x000fe20000000000 */
[----:B------:R-:W-:Y:S02]  /*4770*/  UISETP.NE.AND UP1, UPT, UR15, URZ, UPT ;  /* 0x000000ff0f00728c */ /* 0x000fe4000bf25270 */
[----:B--2---:R-:W-:-:S09]  /*4780*/  ULEA UR4, UR4, UR5, 0x18 ;  /* 0x0000000504047291 */ /* 0x004fd2000f8ec0ff */
[----:B------:R2:W-:Y:S01]  /*4790*/  @P0 STS.U8 [UR4+0x1c], R0 ;  /* 0x00001c00ff000988 */ /* 0x0005e20008000004 */
[----:B------:R-:W-:Y:S05]  /*47a0*/  BRA.U UP1, `(.L_x_92) ;  /* 0x0000000101a07547 */ /* 0x000fea000b800000 */
[----:B------:R-:W-:Y:S01]  /*47b0*/  UIADD3 UR5, UPT, UPT, UR6, 0x1a0, URZ ;  /* 0x000001a006057890 */ /* 0x000fe2000fffe0ff */
[----:B------:R-:W-:-:S03]  /*47c0*/  SHF.L.U32 R2, R9, 0x1f, RZ ;  /* 0x0000001f09027819 */ /* 0x000fc600000006ff */
[----:B------:R-:W-:-:S09]  /*47d0*/  ULEA UR7, UR22, UR5, 0x3 ;  /* 0x0000000516077291 */ /* 0x000fd2000f8e18ff */
[----:B------:R-:W3:Y:S02]  /*47e0*/  SYNCS.PHASECHK.TRANS64.TRYWAIT P0, [UR7], R2 ;  /* 0x00000002ff0075a7 */ /* 0x000ee40008001107 */
[----:B---3--:R-:W-:Y:S05]  /*47f0*/  @!P0 BRA `(.L_x_93) ;  /* 0x0000004000f08947 */ /* 0x008fea0003800000 */
.L_x_185:
[----:B-1----:R-:W-:-:S04]  /*4800*/  UIADD3 UR8, UPT, UPT, UR22, 0x1, URZ ;  /* 0x0000000116087890 */ /* 0x002fc8000fffe0ff */
[----:B------:R-:W-:-:S04]  /*4810*/  UISETP.NE.AND UP0, UPT, UR8, 0x4, UPT ;  /* 0x000000040800788c */ /* 0x000fc8000bf05270 */
[----:B------:R-:W-:Y:S02]  /*4820*/  USEL UR9, URZ, 0x1, UP0 ;  /* 0x00000001ff097887 */ /* 0x000fe40008000000 */
[----:B------:R-:W-:-:S04]  /*4830*/  USEL UR8, UR8, URZ, UP0 ;  /* 0x000000ff08087287 */ /* 0x000fc80008000000 */
[----:B------:R-:W-:Y:S01]  /*4840*/  ULEA UR7, UR8, UR5, 0x3 ;  /* 0x0000000508077291 */ /* 0x000fe2000f8e18ff */
[----:B--2---:R-:W-:-:S04]  /*4850*/  LOP3.LUT R2, R9, UR9, RZ, 0x3c, !PT ;  /* 0x0000000909027c12 */ /* 0x004fc8000f8e3cff */
[----:B------:R-:W-:-:S04]  /*4860*/  SHF.L.U32 R3, R2, 0x1f, RZ ;  /* 0x0000001f02037819 */ /* 0x000fc800000006ff */
[----:B------:R-:W1:Y:S02]  /*4870*/  SYNCS.PHASECHK.TRANS64.TRYWAIT P0, [UR7], R3 ;  /* 0x00000003ff0075a7 */ /* 0x000e640008001107 */
[----:B-1----:R-:W-:Y:S05]  /*4880*/  @!P0 BRA `(.L_x_94) ;  /* 0x0000004000e48947 */ /* 0x002fea0003800000 */
.L_x_187:
        /* <DEDUP_REMOVED lines=9> */
.L_x_189:
[----:B------:R-:W-:-:S04]  /*4920*/  UIADD3 UR8, UPT, UPT, UR8, 0x1, URZ ;  /* 0x0000000108087890 */ /* 0x000fc8000fffe0ff */
[----:B------:R-:W-:-:S04]  /*4930*/  UISETP.NE.AND UP0, UPT, UR8, 0x4, UPT ;  /* 0x000000040800788c */ /* 0x000fc8000bf05270 */
[----:B------:R-:W-:Y:S02]  /*4940*/  USEL UR7, URZ, 0x1, UP0 ;  /* 0x00000001ff077887 */ /* 0x000fe40008000000 */
[----:B------:R-:W-:-:S04]  /*4950*/  USEL UR8, UR8, URZ, UP0 ;  /* 0x000000ff08087287 */ /* 0x000fc80008000000 */
[----:B------:R-:W-:Y:S01]  /*4960*/  ULEA UR8, UR8, UR5, 0x3 ;  /* 0x0000000508087291 */ /* 0x000fe2000f8e18ff */
[----:B------:R-:W-:-:S04]  /*4970*/  LOP3.LUT R2, R2, UR7, RZ, 0x3c, !PT ;  /* 0x0000000702027c12 */ /* 0x000fc8000f8e3cff */
[----:B------:R-:W-:Y:S01]  /*4980*/  SHF.L.U32 R2, R2, 0x1f, RZ ;  /* 0x0000001f02027819 */ /* 0x000fe200000006ff */
[----:B-1----:R-:W-:-:S04]  /*4990*/  IMAD.U32 R0, RZ, RZ, UR8 ;  /* 0x00000008ff007e24 */ /* 0x002fc8000f8e00ff */
[----:B------:R1:W2:Y:S03]  /*49a0*/  SYNCS.PHASECHK.TRANS64.TRYWAIT P0, [R0+URZ], R2 ;  /* 0x00000002000075a7 */ /* 0x0002a600080011ff */
[----:B--2---:R-:W-:Y:S05]  /*49b0*/  @!P0 NANOSLEEP.SYNCS 0x989680 ;  /* 0x009896800000895d */ /* 0x004fea0003900000 */
[----:B------:R-:W2:Y:S02]  /*49c0*/  @!P0 SYNCS.PHASECHK.TRANS64 P0, [R0+URZ], R2 ;  /* 0x00000002000085a7 */ /* 0x000ea400080010ff */
[----:B--2---:R-:W-:Y:S05]  /*49d0*/  @P0 BRA `(.L_x_96) ;  /* 0x0000000000200947 */ /* 0x004fea0003800000 */
.L_x_97:
[----:B--2---:R2:W3:Y:S02]  /*49e0*/  SYNCS.PHASECHK.TRANS64.TRYWAIT P0, [R0+URZ], R2 ;  /* 0x00000002000075a7 */ /* 0x0044e400080011ff */
[----:B---3--:R-:W-:Y:S05]  /*49f0*/  @!P0 NANOSLEEP.SYNCS 0x989680 ;  /* 0x009896800000895d */ /* 0x008fea0003900000 */
[----:B------:R-:W3:Y:S02]  /*4a00*/  @!P0 SYNCS.PHASECHK.TRANS64 P0, [R0+URZ], R2 ;  /* 0x00000002000085a7 */ /* 0x000ee400080010ff */
[----:B---3--:R-:W-:Y:S05]  /*4a10*/  @!P0 BRA `(.L_x_97) ;  /* 0xfffffffc00f08947 */ /* 0x008fea000383ffff */
[----:B------:R-:W-:Y:S05]  /*4a20*/  BRA `(.L_x_96) ;  /* 0x00000000000c7947 */ /* 0x000fea0003800000 */
.L_x_92:
[----:B------:R-:W-:-:S04]  /*4a30*/  UIADD3 UR5, UPT, UPT, UR6, 0x1e0, URZ ;  /* 0x000001e006057890 */ /* 0x000fc8000fffe0ff */
[----:B------:R-:W-:-:S09]  /*4a40*/  UPRMT UR5, UR12, 0x654, UR5 ;  /* 0x000006540c057896 */ /* 0x000fd20008000005 */
[----:B------:R-:W-:Y:S03]  /*4a50*/  SYNCS.ARRIVE.TRANS64.RED.A1T0 RZ, [UR5], RZ ;  /* 0x000000ffffff79a7 */ /* 0x000fe60008100405 */
.L_x_96:
[----:B-12---:R-:W-:Y:S01]  /*4a60*/  SHF.L.U32 R2, RZ, 0x1f, RZ ;  /* 0x0000001fff027819 */ /* 0x006fe200000006ff */
[----:B------:R-:W-:Y:S01]  /*4a70*/  UIADD3 UR5, UPT, UPT, UR6, 0x1e0, URZ ;  /* 0x000001e006057890 */ /* 0x000fe2000fffe0ff */
[----:B------:R-:W-:Y:S02]  /*4a80*/  PLOP3.LUT P0, PT, PT, PT, UP1, 0x80, 0x8 ;  /* 0x000000000008781c */ /* 0x000fe40003f0f018 */
[----:B------:R-:W1:Y:S02]  /*4a90*/  SYNCS.PHASECHK.TRANS64.TRYWAIT P1, [UR6+0x1e0], R2 ;  /* 0x0001e002ff0075a7 */ /* 0x000e640008021106 */
[----:B-1----:R-:W-:Y:S09]  /*4aa0*/  @!P1 BRA `(.L_x_98) ;  /* 0x00000040008c9947 */ /* 0x002ff20003800000 */
.L_x_191:
[----:B------:R-:W-:Y:S02]  /*4ab0*/  @!UP1 UPRMT UR5, UR12, 0x654, UR5 ;  /* 0x000006540c059896 */ /* 0x000fe40008000005 */
[----:B------:R-:W-:Y:S01]  /*4ac0*/  ULOP3.LUT UR6, UR24, 0xffff, URZ, 0xc0, !UPT ;  /* 0x0000ffff18067892 */ /* 0x000fe2000f8ec0ff */
[----:B------:R-:W-:-:S03]  /*4ad0*/  UMOV UR8, 0xffff ;  /* 0x0000ffff00087882 */ /* 0x000fc60000000000 */
[----:B------:R-:W-:-:S03]  /*4ae0*/  USHF.R.U32.HI UR6, URZ, 0x5, UR6 ;  /* 0x00000005ff067899 */ /* 0x000fc60008011606 */
[----:B------:R-:W-:Y:S01]  /*4af0*/  @!P0 SYNCS.ARRIVE.TRANS64.RED.A1T0 RZ, [UR5], RZ ;  /* 0x000000ffffff89a7 */ /* 0x000fe20008100405 */
[----:B------:R-:W-:Y:S01]  /*4b00*/  NOP ;  /* 0x0000000000007918 */ /* 0x000fe20000000000 */
[----:B-1----:R-:W1:Y:S01]  /*4b10*/  LDS R0, [UR4+0x14] ;  /* 0x00001404ff007984 */ /* 0x002e620008000800 */
[----:B------:R-:W-:Y:S01]  /*4b20*/  USHF.L.U32 UR8, UR8, UR6, URZ ;  /* 0x0000000608087299 */ /* 0x000fe200080006ff */
[----:B------:R-:W-:Y:S02]  /*4b30*/  UMOV UR5, 0x1 ;  /* 0x0000000100057882 */ /* 0x000fe40000000000 */
[----:B------:R-:W-:-:S03]  /*4b40*/  USHF.L.U32 UR5, UR5, UR6, URZ ;  /* 0x0000000605057299 */ /* 0x000fc600080006ff */
[----:B-1----:R-:W-:-:S04]  /*4b50*/  LOP3.LUT R0, R0, UR8, RZ, 0xc0, !PT ;  /* 0x0000000800007c12 */ /* 0x002fc8000f8ec0ff */
[----:B------:R-:W-:-:S13]  /*4b60*/  ISETP.NE.AND P0, PT, R0, UR8, PT ;  /* 0x0000000800007c0c */ /* 0x000fda000bf05270 */
[----:B------:R-:W-:Y:S05]  /*4b70*/  @P0 BRA `(.L_x_99) ;  /* 0x0000000000580947 */ /* 0x000fea0003800000 */
[----:B------:R-:W1:Y:S02]  /*4b80*/  LDS R0, [UR4+0x18] ;  /* 0x00001804ff007984 */ /* 0x000e640008000800 */
[----:B-1----:R-:W-:-:S04]  /*4b90*/  LOP3.LUT R0, R0, UR5, RZ, 0xc0, !PT ;  /* 0x0000000500007c12 */ /* 0x002fc8000f8ec0ff */
[----:B------:R-:W-:-:S13]  /*4ba0*/  ISETP.NE.AND P0, PT, R0, UR5, PT ;  /* 0x0000000500007c0c */ /* 0x000fda000bf05270 */
[----:B------:R-:W-:Y:S05]  /*4bb0*/  @P0 BRA `(.L_x_100) ;  /* 0x00000000003c0947 */ /* 0x000fea0003800000 */
[----:B------:R-:W1:Y:S01]  /*4bc0*/  S2R R2, SR_LANEID ;  /* 0x0000000000027919 */ /* 0x000e620000000000 */
[----:B------:R-:W-:Y:S01]  /*4bd0*/  ULOP3.LUT UR8, URZ, UR8, URZ, 0x33, !UPT ;  /* 0x00000008ff087292 */ /* 0x000fe2000f8e33ff */
[----:B------:R-:W-:Y:S02]  /*4be0*/  VOTEU.ANY UR7, UPT, PT ;  /* 0x0000000000077886 */ /* 0x000fe400038e0100 */
[----:B------:R-:W-:-:S03]  /*4bf0*/  UFLO.U32 UR7, UR7 ;  /* 0x00000007000772bd */ /* 0x000fc600080e0000 */
[----:B------:R-:W-:-:S04]  /*4c00*/  IMAD.U32 R0, RZ, RZ, UR8 ;  /* 0x00000008ff007e24 */ /* 0x000fc8000f8e00ff */
[----:B------:R2:W3:Y:S02]  /*4c10*/  REDUX UR6, R0 ;  /* 0x00000000000673c4 */ /* 0x0004e40000000000 */
[----:B------:R1:W-:Y:S02]  /*4c20*/  UTCATOMSWS.AND URZ, UR8 ;  /* 0x0000000800ff79e3 */ /* 0x0003e40008000000 */
[----:B-1----:R-:W-:Y:S02]  /*4c30*/  ISETP.EQ.U32.AND P0, PT, R2, UR7, PT ;  /* 0x0000000702007c0c */ /* 0x002fe4000bf02070 */
[----:B--2---:R-:W-:Y:S02]  /*4c40*/  LOP3.LUT R0, RZ, UR5, RZ, 0x33, !PT ;  /* 0x00000005ff007c12 */ /* 0x004fe4000f8e33ff */
[----:B---3--:R-:W-:Y:S02]  /*4c50*/  MOV R2, UR6 ;  /* 0x0000000600027c02 */ /* 0x008fe40008000f00 */
[----:B------:R-:W1:Y:S07]  /*4c60*/  REDUX UR5, R0 ;  /* 0x00000000000573c4 */ /* 0x000e6e0000000000 */
[----:B------:R2:W-:Y:S01]  /*4c70*/  @P0 ATOMS.AND RZ, [UR4+0x14], R2 ;  /* 0x00001402ffff098c */ /* 0x0005e2000a800004 */
[----:B-1----:R-:W-:-:S05]  /*4c80*/  IMAD.U32 R0, RZ, RZ, UR5 ;  /* 0x00000005ff007e24 */ /* 0x002fca000f8e00ff */
[----:B------:R2:W-:Y:S01]  /*4c90*/  @P0 ATOMS.AND RZ, [UR4+0x18], R0 ;  /* 0x00001800ffff098c */ /* 0x0005e2000a800004 */
[----:B------:R-:W-:Y:S05]  /*4ca0*/  BRA `(.L_x_101) ;  /* 0x0000000000147947 */ /* 0x000fea0003800000 */
.L_x_100:
[----:B------:R-:W-:Y:S02]  /*4cb0*/  MOV R2, 0x4cd0 ;  /* 0x00004cd000027802 */ /* 0x000fe40000000f00 */
[----:B----45:R-:W-:Y:S05]  /*4cc0*/  CALL.REL.NOINC `($__internal_0_$__cuda_sm10x_tcgen05_guardrail_trap_col_being_dealloced_not_returned_by_alloc) ;  /* 0x0000004000a07944 */ /* 0x030fea0003c00000 */
[----:B------:R-:W-:Y:S05]  /*4cd0*/  BRA `(.L_x_101) ;  /* 0x0000000000087947 */ /* 0x000fea0003800000 */
.L_x_99:
[----:B------:R-:W-:Y:S02]  /*4ce0*/  MOV R2, 0x4d00 ;  /* 0x00004d0000027802 */ /* 0x000fe40000000f00 */
[----:B----45:R-:W-:Y:S05]  /*4cf0*/  CALL.REL.NOINC `($__internal_2_$__cuda_sm10x_tcgen05_guardrail_trap_unallocated_columns_being_dealloced) ;  /* 0x0000004000ac7944 */ /* 0x030fea0003c00000 */
.L_x_101:
[----:B------:R-:W-:Y:S01]  /*4d00*/  NOP ;  /* 0x0000000000007918 */ /* 0x000fe20000000000 */
[----:B------:R-:W-:Y:S05]  /*4d10*/  EXIT ;  /* 0x000000000000794d */ /* 0x000fea0003800000 */
.L_x_72:
[----:B------:R-:W-:-:S09]  /*4d20*/  UISETP.NE.OR UP0, UPT, UR11, 0x3, !UP4 ;  /* 0x000000030b00788c */ /* 0x000fd2000e705670 */
[----:B------:R-:W-:Y:S05]  /*4d30*/  BRA.U UP0, `(.L_x_102) ;  /* 0x0000000900e87547 */ /* 0x000fea000b800000 */
[----:B------:R-:W2:Y:S01]  /*4d40*/  LDCU UR25, c[0x0][0x370] ;  /* 0x00006e00ff1977ac */ /* 0x000ea20008000800 */
[----:B------:R-:W3:Y:S01]  /*4d50*/  LDC.64 R16, c[0x0][0x348] ;  /* 0x0000d200ff107b82 */ /* 0x000ee20000000a00 */
[----:B------:R-:W-:Y:S02]  /*4d60*/  HFMA2 R13, -RZ, RZ, 0, 0 ;  /* 0x00000000ff0d7431 */ /* 0x000fe400000001ff */
[----:B------:R-:W-:Y:S01]  /*4d70*/  IMAD.MOV.U32 R15, RZ, RZ, 0x1 ;  /* 0x00000001ff0f7424 */ /* 0x000fe200078e00ff */
[----:B------:R-:W2:Y:S01]  /*4d80*/  LDCU.128 UR20, c[0x0][0xb10] ;  /* 0x00016200ff1477ac */ /* 0x000ea20008000c00 */
[----:B------:R-:W-:Y:S01]  /*4d90*/  IMAD.MOV.U32 R14, RZ, RZ, RZ ;  /* 0x000000ffff0e7224 */ /* 0x000fe200078e00ff */
[----:B------:R-:W-:Y:S01]  /*4da0*/  MOV R12, 0x2000 ;  /* 0x00002000000c7802 */ /* 0x000fe20000000f00 */
[----:B------:R-:W4:Y:S01]  /*4db0*/  LDCU UR24, c[0x0][0x374] ;  /* 0x00006e80ff1877ac */ /* 0x000f220008000800 */
[----:B------:R-:W1:Y:S01]  /*4dc0*/  LDC.64 R2, c[0x0][0x888] ;  /* 0x00022200ff027b82 */ /* 0x000e620000000a00 */
[----:B------:R-:W4:Y:S01]  /*4dd0*/  LDCU UR13, c[0x0][0xb0c] ;  /* 0x00016180ff0d77ac */ /* 0x000f220008000800 */
[----:B------:R-:W4:Y:S06]  /*4de0*/  LDCU UR18, c[0x0][0xb20] ;  /* 0x00016400ff1277ac */ /* 0x000f2c0008000800 */
[----:B------:R-:W1:Y:S01]  /*4df0*/  LDC.64 R4, c[0x0][0x890] ;  /* 0x00022400ff047b82 */ /* 0x000e620000000a00 */
[----:B------:R-:W3:Y:S01]  /*4e00*/  LDCU UR4, c[0x0][0xb30] ;  /* 0x00016600ff0477ac */ /* 0x000ee20008000800 */
[----:B------:R-:W-:Y:S01]  /*4e10*/  UMOV UR19, 0x400 ;  /* 0x0000040000137882 */ /* 0x000fe20000000000 */
[----:B------:R-:W-:-:S02]  /*4e20*/  UISETP.GE.AND UP0, UPT, UR37, 0x1, UPT ;  /* 0x000000012500788c */ /* 0x000fc4000bf06270 */
[----:B------:R-:W-:Y:S02]  /*4e30*/  ULEA UR19, UR54, UR19, 0x18 ;  /* 0x0000001336137291 */ /* 0x000fe4000f8ec0ff */
[----:B------:R-:W-:Y:S02]  /*4e40*/  UP2UR UR5, UPR, URZ, 0x1 ;  /* 0x00000001ff057883 */ /* 0x000fe40008000000 */
[----:B--2---:R-:W-:Y:S02]  /*4e50*/  UIMAD.WIDE.U32 UR10, UR25, UR20, URZ ;  /* 0x00000014190a72a5 */ /* 0x004fe4000f8e00ff */
[----:B------:R-:W-:Y:S02]  /*4e60*/  UIADD3 UR5, UPT, UPT, UR19, 0x140, URZ ;  /* 0x0000014013057890 */ /* 0x000fe4000fffe0ff */
[----:B----4-:R-:W-:Y:S02]  /*4e70*/  UIMAD.WIDE.U32 UR8, UR24, UR23, URZ ;  /* 0x00000017180872a5 */ /* 0x010fe4000f8e00ff */
[----:B------:R-:W-:-:S02]  /*4e80*/  UPLOP3.LUT UP3, UPT, UPT, UPT, UPT, 0x40, 0x4 ;  /* 0x000000000004789c */ /* 0x000fc40003f6e870 */
[----:B------:R-:W-:Y:S01]  /*4e90*/  UISETP.NE.AND UP4, UPT, UR37, 0x1, UPT ;  /* 0x000000012500788c */ /* 0x000fe2000bf85270 */
[----:B------:R-:W2:Y:S01]  /*4ea0*/  LDCU.64 UR6, c[0x0][0xb28] ;  /* 0x00016500ff0677ac */ /* 0x000ea20008000a00 */
[----:B------:R-:W-:Y:S02]  /*4eb0*/  UISETP.NE.AND UP6, UPT, UR13, 0x1, UPT ;  /* 0x000000010d00788c */ /* 0x000fe4000bfc5270 */
[----:B------:R-:W-:Y:S02]  /*4ec0*/  UISETP.NE.AND UP5, UPT, UR22, 0x1, UPT ;  /* 0x000000011600788c */ /* 0x000fe4000bfa5270 */
[----:B------:R-:W-:Y:S02]  /*4ed0*/  UPRMT UR54, UR54, 0x654, UR5 ;  /* 0x0000065436367896 */ /* 0x000fe40008000005 */
[----:B------:R-:W-:Y:S02]  /*4ee0*/  USHF.R.U32.HI UR28, URZ, UR21, UR11 ;  /* 0x00000015ff1c7299 */ /* 0x000fe4000801160b */
[----:B------:R-:W-:-:S02]  /*4ef0*/  USHF.R.U32.HI UR27, URZ, UR18, UR9 ;  /* 0x00000012ff1b7299 */ /* 0x000fc40008011609 */
[----:B---3--:R-:W-:-:S11]  /*4f00*/  UISETP.NE.AND UP2, UPT, UR4, 0x1, UPT ;  /* 0x000000010400788c */ /* 0x008fd6000bf45270 */
.L_x_110:
[C---:B------:R-:W-:Y:S02]  /*4f10*/  LEA R7, R14.reuse, UR19, 0x3 ;  /* 0x000000130e077c11 */ /* 0x040fe4000f8e18ff */
[----:B------:R-:W-:Y:S02]  /*4f20*/  SHF.L.U32 R0, R13, 0x1f, RZ ;  /* 0x0000001f0d007819 */ /* 0x000fe400000006ff */
[----:B------:R-:W-:Y:S02]  /*4f30*/  LEA R8, R14, UR19, 0x4 ;  /* 0x000000130e087c11 */ /* 0x000fe4000f8e20ff */
[----:B---3--:R-:W3:Y:S02]  /*4f40*/  SYNCS.PHASECHK.TRANS64.TRYWAIT P0, [R7+URZ+0x160], R0 ;  /* 0x00016000070075a7 */ /* 0x008ee400080011ff */
[----:B---3--:R-:W-:Y:S05]  /*4f50*/  @!P0 BRA `(.L_x_103) ;  /* 0x0000003c00788947 */ /* 0x008fea0003800000 */
.L_x_192:
[----:B------:R-:W4:Y:S01]  /*4f60*/  LDS.128 R8, [R8+0x1f0] ;  /* 0x0001f00008087984 */ /* 0x000f220000000c00 */
[----:B------:R-:W-:Y:S01]  /*4f70*/  UISETP.GE.AND UP0, UPT, UR37, 0x1, UPT ;  /* 0x000000012500788c */ /* 0x000fe2000bf06270 */
[----:B------:R-:W-:Y:S01]  /*4f80*/  @!PT LDS RZ, [RZ] ;  /* 0x00000000fffff984 */ /* 0x000fe20000000800 */
[----:B------:R-:W-:Y:S01]  /*4f90*/  @!PT LDS RZ, [RZ] ;  /* 0x00000000fffff984 */ /* 0x000fe20000000800 */
[----:B------:R-:W-:Y:S01]  /*4fa0*/  @!PT LDS RZ, [RZ] ;  /* 0x00000000fffff984 */ /* 0x000fe20000000800 */
[----:B------:R-:W-:Y:S01]  /*4fb0*/  @!PT LDS RZ, [RZ] ;  /* 0x00000000fffff984 */ /* 0x000fe20000000800 */
[----:B------:R1:W-:Y:S06]  /*4fc0*/  MEMBAR.ALL.CTA ;  /* 0x0000000000007992 */ /* 0x0003ec0000008000 */
[----:B-1----:R-:W1:Y:S01]  /*4fd0*/  FENCE.VIEW.ASYNC.S ;  /* 0x00000000000073c6 */ /* 0x002e620000000000 */
[----:B----4-:R-:W-:Y:S11]  /*4fe0*/  LOP3.LUT P0, RZ, R10, 0x1, RZ, 0xc0, !PT ;  /* 0x000000010aff7812 */ /* 0x010ff6000780c0ff */
[----:B------:R-:W-:Y:S02]  /*4ff0*/  @!UPT UIADD3 URZ, UPT, UPT, URZ, URZ, URZ ;  /* 0x000000fffffff290 */ /* 0x000fe4000fffe0ff */
[----:B-1----:R-:W-:Y:S01]  /*5000*/  VOTEU.ANY UP1, P0 ;  /* 0x0000000000ff7886 */ /* 0x002fe20000020100 */
[----:B------:R-:W-:Y:S11]  /*5010*/  PLOP3.LUT P0, PT, PT, PT, UP1, 0x80, 0x8 ;  /* 0x000000000008781c */ /* 0x000ff60003f0f018 */
[----:B------:R-:W-:Y:S02]  /*5020*/  @!UPT UIADD3 URZ, UPT, UPT, URZ, URZ, URZ ;  /* 0x000000fffffff290 */ /* 0x000fe4000fffe0ff */
[----:B---3--:R-:W-:Y:S02]  /*5030*/  @P0 SHF.R.U32.HI R0, RZ, 0x10, R9 ;  /* 0x00000010ff000819 */ /* 0x008fe40000011609 */
[----:B------:R-:W-:Y:S02]  /*5040*/  @P0 MOV R6, R8 ;  /* 0x0000000800060202 */ /* 0x000fe40000000f00 */
[----:B------:R-:W-:Y:S01]  /*5050*/  @P0 R2UR UR4, R0 ;  /* 0x00000000000402ca */ /* 0x000fe200000e0000 */
[----:B------:R-:W-:Y:S01]  /*5060*/  VIADD R0, R7, 0x170 ;  /* 0x0000017007007836 */ /* 0x000fe20000000000 */
[----:B------:R-:W-:Y:S02]  /*5070*/  @P0 LOP3.LUT R8, R9, 0xffff, RZ, 0xc0, !PT ;  /* 0x0000ffff09080812 */ /* 0x000fe400078ec0ff */
[----:B------:R-:W-:Y:S02]  /*5080*/  @P0 R2UR UR8, R6 ;  /* 0x00000000060802ca */ /* 0x000fe400000e0000 */
[----:B------:R-:W-:Y:S02]  /*5090*/  PRMT R0, RZ, 0x654, R0 ;  /* 0x00000654ff007816 */ /* 0x000fe40000000000 */
[----:B------:R-:W-:Y:S02]  /*50a0*/  @P0 R2UR UR5, R8 ;  /* 0x00000000080502ca */ /* 0x000fe400000e0000 */
[----:B------:R1:W-:Y:S03]  /*50b0*/  SYNCS.ARRIVE.TRANS64.RED.A1T0 RZ, [R0+URZ], RZ ;  /* 0x000000ff00ff79a7 */ /* 0x0003e600081004ff */
[----:B------:R-:W-:Y:S04]  /*50c0*/  @UP1 UMOV UR29, UR4 ;  /* 0x00000004001d1c82 */ /* 0x000fe80008000000 */
[----:B------:R-:W-:Y:S04]  /*50d0*/  @UP1 UMOV UR15, UR8 ;  /* 0x00000008000f1c82 */ /* 0x000fe80008000000 */
[----:B------:R-:W-:Y:S01]  /*50e0*/  @UP1 UMOV UR14, UR5 ;  /* 0x00000005000e1c82 */ /* 0x000fe20008000000 */
[----:B------:R-:W-:Y:S05]  /*50f0*/  BRA.U !UP0, `(.L_x_104) ;  /* 0x0000000108947547 */ /* 0x000fea000b800000 */
[----:B------:R-:W-:Y:S02]  /*5100*/  UIMAD.WIDE.U32 UR30, UR14, UR23, URZ ;  /* 0x000000170e1e72a5 */ /* 0x000fe4000f8e00ff */
[----:B------:R-:W-:Y:S02]  /*5110*/  UIMAD.WIDE.U32 UR40, UR15, UR20, URZ ;  /* 0x000000140f2872a5 */ /* 0x000fe4000f8e00ff */
[----:B------:R-:W-:Y:S02]  /*5120*/  USEL UR4, UR24, UR27, !UP5 ;  /* 0x0000001b18047287 */ /* 0x000fe4000e800000 */
[----:B------:R-:W-:Y:S02]  /*5130*/  USHF.R.U32.HI UR32, URZ, UR18, UR31 ;  /* 0x00000012ff207299 */ /* 0x000fe4000801161f */
[----:B--2---:R-:W-:Y:S02]  /*5140*/  UIMAD.WIDE.U32 UR38, UR4, UR6, URZ ;  /* 0x00000006042672a5 */ /* 0x004fe4000f8e00ff */
[----:B------:R-:W-:Y:S02]  /*5150*/  USEL UR9, UR25, UR28, !UP6 ;  /* 0x0000001c19097287 */ /* 0x000fe4000f000000 */
[----:B------:R-:W-:Y:S02]  /*5160*/  USEL UR8, UR14, UR32, !UP5 ;  /* 0x000000200e087287 */ /* 0x000fe4000e800000 */
[----:B------:R-:W-:Y:S02]  /*5170*/  UIMAD.WIDE.U32 UR34, UR9, UR6, URZ ;  /* 0x00000006092272a5 */ /* 0x000fe4000f8e00ff */
[----:B------:R-:W-:Y:S02]  /*5180*/  UIMAD.WIDE.U32 UR16, UR8, UR6, URZ ;  /* 0x00000006081072a5 */ /* 0x000fe4000f8e00ff */
[----:B------:R-:W-:Y:S02]  /*5190*/  @UP4 USHF.R.U32.HI UR9, URZ, UR7, UR35 ;  /* 0x00000007ff094299 */ /* 0x000fe40008011623 */
[----:B------:R-:W-:Y:S02]  /*51a0*/  USHF.R.U32.HI UR17, URZ, UR7, UR17 ;  /* 0x00000007ff117299 */ /* 0x000fe40008011611 */
[----:B------:R-:W-:Y:S02]  /*51b0*/  UIMAD UR10, UR37, UR9, URZ ;  /* 0x00000009250a72a4 */ /* 0x000fe4000f8e02ff */
[----:B------:R-:W-:Y:S01]  /*51c0*/  USEL UR17, UR8, UR17, !UP4 ;  /* 0x0000001108117287 */ /* 0x000fe2000e000000 */
[----:B------:R-:W-:Y:S02]  /*51d0*/  UMOV UR31, UR41 ;  /* 0x00000029001f7c82 */ /* 0x000fe40008000000 */
[----:B------:R-:W-:Y:S02]  /*51e0*/  USHF.R.U32.HI UR30, URZ, UR21, UR31 ;  /* 0x00000015ff1e7299 */ /* 0x000fe4000801161f */
[----:B------:R-:W-:Y:S02]  /*51f0*/  UIADD3 UR16, UPT, UPT, -UR17, URZ, URZ ;  /* 0x000000ff11107290 */ /* 0x000fe4000fffe1ff */
[----:B------:R-:W-:Y:S02]  /*5200*/  USEL UR5, UR15, UR30, !UP6 ;  /* 0x0000001e0f057287 */ /* 0x000fe4000f000000 */
[----:B------:R-:W-:Y:S01]  /*5210*/  UIMAD UR16, UR37, UR16, UR8 ;  /* 0x00000010251072a4 */ /* 0x000fe2000f8e0208 */
[----:B------:R-:W-:Y:S02]  /*5220*/  UMOV UR31, UR39 ;  /* 0x00000027001f7c82 */ /* 0x000fe40008000000 */
[----:B------:R-:W-:Y:S04]  /*5230*/  @UP4 USHF.R.U32.HI UR4, URZ, UR7, UR31 ;  /* 0x00000007ff044299 */ /* 0x000fe8000801161f */
[----:B------:R-:W-:Y:S04]  /*5240*/  UIMAD UR4, UR37, UR4, URZ ;  /* 0x00000004250472a4 */ /* 0x000fe8000f8e02ff */
[----:B------:R-:W-:Y:S04]  /*5250*/  UISETP.GE.AND UP0, UPT, UR8, UR4, UPT ;  /* 0x000000040800728c */ /* 0x000fe8000bf06270 */
[----:B------:R-:W-:Y:S02]  /*5260*/  UISETP.GE.OR UP0, UPT, UR5, UR10, UP0 ;  /* 0x0000000a0500728c */ /* 0x000fe40008706670 */
[----:B------:R-:W-:Y:S09]  /*5270*/  UIMAD.WIDE.U32 UR10, UR5, UR6, URZ ;  /* 0x00000006050a72a5 */ /* 0x000ff2000f8e00ff */
[----:B------:R-:W-:Y:S04]  /*5280*/  @!UP0 USHF.R.U32.HI UR4, URZ, UR7, UR11 ;  /* 0x00000007ff048299 */ /* 0x000fe8000801160b */
[----:B------:R-:W-:Y:S04]  /*5290*/  @!UP0 USEL UR4, UR5, UR4, !UP4 ;  /* 0x0000000405048287 */ /* 0x000fe8000e000000 */
[----:B------:R-:W-:Y:S02]  /*52a0*/  @!UP0 UIMAD UR12, UR9, UR16, UR4 ;  /* 0x00000010090c82a4 */ /* 0x000fe4000f8e0204 */
[----:B------:R-:W-:Y:S02]  /*52b0*/  @!UP0 UIADD3 UR16, UPT, UPT, UR17, -UR4, URZ ;  /* 0x8000000411108290 */ /* 0x000fe4000fffe0ff */
[----:B------:R-:W-:Y:S02]  /*52c0*/  UIADD3 UR9, UPT, UPT, -UR5, URZ, URZ ;  /* 0x000000ff05097290 */ /* 0x000fe4000fffe1ff */
[----:B------:R-:W-:Y:S02]  /*52d0*/  UIADD3 UR4, UPT, UPT, -UR8, URZ, URZ ;  /* 0x000000ff08047290 */ /* 0x000fe4000fffe1ff */
[----:B------:R-:W-:Y:S02]  /*52e0*/  @!UP0 UIMAD UR8, UR16, UR37, UR5 ;  /* 0x00000025100882a4 */ /* 0x000fe4000f8e0205 */
[----:B------:R-:W-:Y:S02]  /*52f0*/  UIMAD UR15, UR13, UR9, UR15 ;  /* 0x000000090d0f72a4 */ /* 0x000fe4000f8e020f */
[----:B------:R-:W-:Y:S01]  /*5300*/  UIMAD UR14, UR22, UR4, UR14 ;  /* 0x00000004160e72a4 */ /* 0x000fe2000f8e020e */
[----:B------:R-:W-:Y:S02]  /*5310*/  @!UP0 UMOV UR5, UR12 ;  /* 0x0000000c00058c82 */ /* 0x000fe40008000000 */
[----:B------:R-:W-:Y:S02]  /*5320*/  UIMAD UR15, UR5, UR13, UR15 ;  /* 0x0000000d050f72a4 */ /* 0x000fe4000f8e020f */
[----:B------:R-:W-:Y:S11]  /*5330*/  UIMAD UR14, UR8, UR22, UR14 ;  /* 0x00000016080e72a4 */ /* 0x000ff6000f8e020e */
[----:B------:R-:W-:Y:S01]  /*5340*/  @!UPT UIADD3 URZ, UPT, UPT, URZ, URZ, URZ ;  /* 0x000000fffffff290 */ /* 0x000fe2000fffe0ff */
.L_x_104:
[----:B------:R-:W3:Y:S01]  /*5350*/  @!UP2 LDCU.128 UR8, c[0x0][0xb10] ;  /* 0x00016200ff08a7ac */ /* 0x000ee20008000c00 */
[C---:B------:R-:W-:Y:S02]  /*5360*/  ISETP.NE.U32.AND P1, PT, R4.reuse, RZ, PT ;  /* 0x000000ff0400720c */ /* 0x040fe40003f25070 */
[----:B------:R-:W-:Y:S02]  /*5370*/  ISETP.NE.U32.AND P0, PT, R4, RZ, PT ;  /* 0x000000ff0400720c */ /* 0x000fe40003f05070 */
[C---:B------:R-:W-:Y:S02]  /*5380*/  ISETP.NE.AND.EX P1, PT, R5.reuse, RZ, PT, P1 ;  /* 0x000000ff0500720c */ /* 0x040fe40003f25310 */
[----:B------:R-:W-:Y:S01]  /*5390*/  ISETP.NE.AND.EX P0, PT, R5, RZ, PT, P0 ;  /* 0x000000ff0500720c */ /* 0x000fe20003f05300 */
[----:B------:R-:W4:Y:S01]  /*53a0*/  @!UP2 LDCU UR5, c[0x0][0xb0c] ;  /* 0x00016180ff05a7ac */ /* 0x000f220008000800 */
[----:B------:R-:W-:Y:S01]  /*53b0*/  SHF.L.U32 R6, R15, 0x1f, RZ ;  /* 0x0000001f0f067819 */ /* 0x000fe200000006ff */
[----:B---3--:R-:W-:Y:S04]  /*53c0*/  UIMAD.WIDE.U32 UR16, UR15, UR8, URZ ;  /* 0x000000080f1072a5 */ /* 0x008fe8000f8e00ff */
[----:B------:R-:W-:Y:S02]  /*53d0*/  @!UP2 USHF.R.U32.HI UR4, URZ, UR9, UR17 ;  /* 0x00000009ff04a299 */ /* 0x000fe40008011611 */
[----:B------:R-:W-:Y:S02]  /*53e0*/  UIMAD.WIDE.U32 UR16, UR14, UR11, URZ ;  /* 0x0000000b0e1072a5 */ /* 0x000fe4000f8e00ff */
[----:B----4-:R-:W-:Y:S04]  /*53f0*/  @!UP2 UISETP.NE.AND UP0, UPT, UR5, 0x1, UPT ;  /* 0x000000010500a88c */ /* 0x010fe8000bf05270 */
[----:B------:R-:W-:Y:S02]  /*5400*/  @!UP2 USEL UR8, UR15, UR4, !UP0 ;  /* 0x000000040f08a287 */ /* 0x000fe4000c000000 */
[----:B------:R-:W-:Y:S01]  /*5410*/  @!UP2 UISETP.NE.AND UP0, UPT, UR10, 0x1, UPT ;  /* 0x000000010a00a88c */ /* 0x000fe2000bf05270 */
[----:B------:R-:W3:Y:S02]  /*5420*/  @!UP2 LDCU UR4, c[0x0][0xb20] ;  /* 0x00016400ff04a7ac */ /* 0x000ee40008000800 */
[----:B---3--:R-:W-:Y:S04]  /*5430*/  @!UP2 USHF.R.U32.HI UR4, URZ, UR4, UR17 ;  /* 0x00000004ff04a299 */ /* 0x008fe80008011611 */
[----:B------:R-:W-:Y:S04]  /*5440*/  @!UP2 USEL UR9, UR14, UR4, !UP0 ;  /* 0x000000040e09a287 */ /* 0x000fe8000c000000 */
[----:B------:R-:W-:Y:S02]  /*5450*/  @!UP2 UIADD3 UR4, UPT, UPT, -UR8, UR9, URZ ;  /* 0x000000090804a290 */ /* 0x000fe4000fffe1ff */
[----:B------:R-:W-:Y:S02]  /*5460*/  @!UP2 UIADD3 UR8, UPT, UPT, UR8, -UR9, URZ ;  /* 0x800000090808a290 */ /* 0x000fe4000fffe0ff */
[----:B------:R-:W-:Y:S02]  /*5470*/  @!UP2 UIMAD UR15, UR4, UR5, UR15 ;  /* 0x00000005040fa2a4 */ /* 0x000fe4000f8e020f */
[----:B------:R-:W-:Y:S01]  /*5480*/  @!UP2 UIMAD UR14, UR8, UR10, UR14 ;  /* 0x0000000a080ea2a4 */ /* 0x000fe2000f8e020e */
[----:B------:R-:W-:Y:S11]  /*5490*/  BRA.U UP3, `(.L_x_105) ;  /* 0x0000000103107547 */ /* 0x000ff6000b800000 */
[----:B------:R-:W-:Y:S04]  /*54a0*/  MOV R7, UR26 ;  /* 0x0000001a00077c02 */ /* 0x000fe80008000f00 */
[----:B------:R-:W-:Y:S04]  /*54b0*/  SHF.L.U32 R7, R7, 0x1f, RZ ;  /* 0x0000001f07077819 */ /* 0x000fe800000006ff */
[----:B------:R-:W3:Y:S02]  /*54c0*/  SYNCS.PHASECHK.TRANS64.TRYWAIT P2, [UR19+0x158], R7 ;  /* 0x00015807ff0075a7 */ /* 0x000ee40008041113 */
[----:B---3--:R-:W-:Y:S05]  /*54d0*/  @!P2 BRA `(.L_x_106) ;  /* 0x00000038002ca947 */ /* 0x008fea0003800000 */
.L_x_105:
[----:B------:R-:W-:Y:S05]  /*54e0*/  @!P1 BRA `(.L_x_107) ;  /* 0x00000000002c9947 */ /* 0x000fea0003800000 */
[----:B------:R-:W-:Y:S01]  /*54f0*/  ISETP.NE.U32.AND P1, PT, R2, RZ, PT ;  /* 0x000000ff0200720c */ /* 0x000fe20003f25070 */
[----:B------:R-:W-:Y:S03]  /*5500*/  IMAD.MOV.U32 R147, RZ, RZ, 0x1 ;  /* 0x00000001ff937424 */ /* 0x000fe600078e00ff */
[----:B------:R-:W-:Y:S11]  /*5510*/  ISETP.NE.AND.EX P1, PT, R3, RZ, PT, P1 ;  /* 0x000000ff0300720c */ /* 0x000ff60003f25310 */
[----:B------:R-:W-:Y:S02]  /*5520*/  @!UPT UIADD3 URZ, UPT, UPT, URZ, URZ, URZ ;  /* 0x000000fffffff290 */ /* 0x000fe4000fffe0ff */
[----:B------:R-:W3:Y:S01]  /*5530*/  @P1 LDC.64 R8, c[0x0][0x888] ;  /* 0x00022200ff081b82 */ /* 0x000ee20000000a00 */
[----:B-1----:R-:W-:Y:S04]  /*5540*/  @P1 IMAD R0, R4, UR36, RZ ;  /* 0x0000002404001c24 */ /* 0x002fe8000f8e02ff */
[----:B---3--:R-:W-:Y:S04]  /*5550*/  @P1 IMAD.WIDE R8, R0, 0x4, R8 ;  /* 0x0000000400081825 */ /* 0x008fe800078e0208 */
[----:B------:R-:W-:Y:S01]  /*5560*/  HFMA2 R0, -RZ, RZ, 0, 5.9604644775390625e-08 ;  /* 0x00000001ff007431 */ /* 0x000fe200000001ff */
[----:B-----5:R3:W5:Y:S04]  /*5570*/  @P1 LDG.E R72, desc[UR52][R8.64] ;  /* 0x0000003408481981 */ /* 0x020768000c1e1900 */
[----:B------:R-:W-:Y:S01]  /*5580*/  @!P1 PRMT R147, R0, 0x7610, R147 ;  /* 0x0000761000939816 */ /* 0x000fe20000000093 */
[----:B---3--:R-:W4:Y:S06]  /*5590*/  @!P1 LDC R72, c[0x0][0x880] ;  /* 0x00022000ff489b82 */ /* 0x008f2c0000000800 */
.L_x_107:
[----:B----45:R-:W-:Y:S01]  /*55a0*/  @!P0 ISETP.EQ.AND P1, PT, R72, RZ, PT ;  /* 0x000000ff4800820c */ /* 0x030fe20003f22270 */
[----:B------:R-:W-:Y:S01]  /*55b0*/  @!UPT UIADD3 URZ, UPT, UPT, URZ, URZ, URZ ;  /* 0x000000fffffff290 */ /* 0x000fe2000fffe0ff */
[----:B------:R-:W-:Y:S11]  /*55c0*/  @!P0 BRA `(.L_x_108) ;  /* 0x0000000000188947 */ /* 0x000ff60003800000 */
[----:B------:R-:W-:Y:S02]  /*55d0*/  LOP3.LUT P0, RZ, R147, 0xff, RZ, 0xc0, !PT ;  /* 0x000000ff93ff7812 */ /* 0x000fe4000780c0ff */
[----:B------:R-:W-:Y:S04]  /*55e0*/  ISETP.NE.U32.AND P1, PT, R2, RZ, PT ;  /* 0x000000ff0200720c */ /* 0x000fe80003f25070 */
[----:B------:R-:W-:Y:S04]  /*55f0*/  ISETP.NE.AND.EX P1, PT, R3, RZ, PT, P1 ;  /* 0x000000ff0300720c */ /* 0x000fe80003f25310 */
[----:B------:R-:W-:Y:S03]  /*5600*/  PLOP3.LUT P1, PT, P1, PT, PT, 0x8, 0x80 ;  /* 0x000000000080781c */ /* 0x000fe60000f2e170 */
[----:B------:R-:W-:Y:S11]  /*5610*/  @P0 ISETP.EQ.AND P1, PT, R72, RZ, PT ;  /* 0x000000ff4800020c */ /* 0x000ff60003f22270 */
[----:B------:R-:W-:Y:S02]  /*5620*/  @!UPT UIADD3 URZ, UPT, UPT, URZ, URZ, URZ ;  /* 0x000000fffffff290 */ /* 0x000fe4000fffe0ff */
.L_x_108:
[----:B------:R-:W3:Y:S01]  /*5630*/  SYNCS.PHASECHK.TRANS64.TRYWAIT P0, [UR19+0x148], R6 ;  /* 0x00014806ff0075a7 */ /* 0x000ee20008001113 */
[----:B------:R-:W-:Y:S02]  /*5640*/  ELECT P2, URZ, PT ;  /* 0x0000000000ff782f */ /* 0x000fe40003840000 */
[----:B------:R-:W-:Y:S01]  /*5650*/  IADD3 R14, PT, PT, R14, 0x1, RZ ;  /* 0x000000010e0e7810 */ /* 0x000fe20007ffe0ff */
[----:B---3--:R-:W-:Y:S10]  /*5660*/  @!P0 BRA `(.L_x_109) ;  /* 0x0000003400e08947 */ /* 0x008ff40003800000 */
.L_x_195:
[----:B------:R-:W-:Y:S01]  /*5670*/  PLOP3.LUT P1, PT, P1, P2, PT, 0xf2, 0x2f ;  /* 0x00000000002f781c */ /* 0x000fe20000f25e72 */
[----:B------:R-:W-:Y:S01]  /*5680*/  UMOV UR16, 0x0 ;  /* 0x0000000000107882 */ /* 0x000fe20000000000 */
[----:B------:R-:W-:Y:S01]  /*5690*/  UMOV UR17, 0x10000000 ;  /* 0x1000000000117882 */ /* 0x000fe20000000000 */
[----:B------:R-:W-:Y:S01]  /*56a0*/  UMOV UR12, UR36 ;  /* 0x00000024000c7c82 */ /* 0x000fe20008000000 */
[----:B------:R-:W-:Y:S01]  /*56b0*/  LOP3.LUT R15, R15, 0x1, RZ, 0x3c, !PT ;  /* 0x000000010f0f7812 */ /* 0x000fe200078e3cff */
[----:B------:R-:W-:Y:S01]  /*56c0*/  UPLOP3.LUT UP3, UPT, UPT, UPT, UPT, 0x80, 0x8 ;  /* 0x000000000008789c */ /* 0x000fe20003f6f070 */
[----:B------:R-:W-:Y:S07]  /*56d0*/  UMOV UR36, UR29 ;  /* 0x0000001d00247c82 */ /* 0x000fee0008000000 */
[----:B-1----:R-:W-:Y:S01]  /*56e0*/  @!P1 IADD3 R6, P0, PT, R16, 0x580, RZ ;  /* 0x0000058010069810 */ /* 0x002fe20007f1e0ff */
[----:B------:R-:W-:Y:S03]  /*56f0*/  VOTEU.ALL UP0, P1 ;  /* 0x0000000000ff7886 */ /* 0x000fe60000800000 */
[----:B------:R-:W-:Y:S01]  /*5700*/  @!P1 R2UR UR5, R6 ;  /* 0x00000000060592ca */ /* 0x000fe200000e0000 */
[----:B------:R-:W-:Y:S01]  /*5710*/  @!P1 IMAD.X R0, RZ, RZ, R17, P0 ;  /* 0x000000ffff009224 */ /* 0x000fe200000e0611 */
[----:B------:R-:W-:Y:S01]  /*5720*/  @!UP0 USHF.L.U32 UR10, UR51, 0x6, URZ ;  /* 0x00000006330a8899 */ /* 0x000fe200080006ff */
[----:B------:R-:W-:Y:S01]  /*5730*/  ISETP.NE.AND P0, PT, R14, 0x2, PT ;  /* 0x000000020e00780c */ /* 0x000fe20003f05270 */
[----:B------:R-:W-:Y:S02]  /*5740*/  @!UP0 USHF.L.U32 UR11, UR50, 0x7, URZ ;  /* 0x00000007320b8899 */ /* 0x000fe400080006ff */
[----:B------:R-:W-:Y:S01]  /*5750*/  @!P1 R2UR UR4, R0 ;  /* 0x00000000000492ca */ /* 0x000fe200000e0000 */
[----:B------:R-:W-:Y:S01]  /*5760*/  @!UP0 UIADD3 UR8, UPT, UPT, UR19, 0x400, URZ ;  /* 0x0000040013088890 */ /* 0x000fe2000fffe0ff */
[----:B------:R-:W-:Y:S01]  /*5770*/  SEL R0, RZ, 0x1, P0 ;  /* 0x00000001ff007807 */ /* 0x000fe20000000000 */
[----:B------:R-:W-:Y:S01]  /*5780*/  @!UP0 UIADD3 UR9, UPT, UPT, UR19, 0x140, URZ ;  /* 0x0000014013098890 */ /* 0x000fe2000fffe0ff */
[----:B------:R-:W-:Y:S01]  /*5790*/  SEL R14, R14, RZ, P0 ;  /* 0x000000ff0e0e7207 */ /* 0x000fe20000000000 */
[----:B------:R-:W-:Y:S01]  /*57a0*/  VOTEU.ALL UP0, P1 ;  /* 0x0000000000ff7886 */ /* 0x000fe20000800000 */
[----:B------:R-:W-:Y:S01]  /*57b0*/  LOP3.LUT R13, R13, R0, RZ, 0x3c, !PT ;  /* 0x000000000d0d7212 */ /* 0x000fe200078e3cff */
[----:B------:R-:W-:Y:S01]  /*57c0*/  IMAD.U32 R6, RZ, RZ, UR5 ;  /* 0x00000005ff067e24 */ /* 0x000fe2000f8e00ff */
[----:B------:R-:W-:Y:S02]  /*57d0*/  UIADD3 UR51, UPT, UPT, UR14, UR48, URZ ;  /* 0x000000300e337290 */ /* 0x000fe4000fffe0ff */
[----:B------:R-:W-:Y:S03]  /*57e0*/  UIADD3 UR50, UPT, UPT, UR15, UR49, URZ ;  /* 0x000000310f327290 */ /* 0x000fe6000fffe0ff */
[----:B------:R-:W-:Y:S01]  /*57f0*/  IMAD.U32 R7, RZ, RZ, UR4 ;  /* 0x00000004ff077e24 */ /* 0x000fe2000f8e00ff */
[----:B------:R-:W-:Y:S04]  /*5800*/  @!P1 R2UR UR4, R6 ;  /* 0x00000000060492ca */ /* 0x000fe800000e0000 */
[----:B------:R-:W-:Y:S11]  /*5810*/  @!P1 R2UR UR5, R7 ;  /* 0x00000000070592ca */ /* 0x000ff600000e0000 */
[----:B------:R-:W-:Y:S02]  /*5820*/  @!UPT UIADD3 URZ, UPT, UPT, URZ, URZ, URZ ;  /* 0x000000fffffff290 */ /* 0x000fe4000fffe0ff */
[----:B------:R3:W-:Y:S01]  /*5830*/  @!UP0 UTMALDG.3D [UR8], [UR4], desc[UR16] ;  /* 0x00001008040085b4 */ /* 0x0007e20008011000 */
[----:B------:R3:W-:Y:S01]  /*5840*/  @!P1 SYNCS.ARRIVE.TRANS64.RED.A0TR RZ, [UR19+0x140], R12 ;  /* 0x0001400cffff99a7 */ /* 0x0007e20008300413 */
[----:B------:R-:W-:Y:S01]  /*5850*/  SYNCS.ARRIVE.TRANS64.RED.A1T0 RZ, [UR54], RZ ;  /* 0x000000ffffff79a7 */ /* 0x000fe20008100436 */
[----:B------:R-:W-:Y:S05]  /*5860*/  BRA.U UP1, `(.L_x_110) ;  /* 0xfffffff501a87547 */ /* 0x000fea000b83ffff */
[----:B------:R-:W-:Y:S07]  /*5870*/  MOV R0, UR19 ;  /* 0x0000001300007c02 */ /* 0x000fee0008000f00 */
.L_x_111:
[----:B-1----:R-:W-:-:S04]  /*5880*/  SHF.L.U32 R2, R15, 0x1f, RZ ;  /* 0x0000001f0f027819 */ /* 0x002fc800000006ff */
[----:B------:R1:W4:Y:S03]  /*5890*/  SYNCS.PHASECHK.TRANS64.TRYWAIT P0, [R0+URZ+0x148], R2 ;  /* 0x00014802000075a7 */ /* 0x00032600080011ff */
[----:B----4-:R-:W-:Y:S05]  /*58a0*/  @!P0 NANOSLEEP.SYNCS 0x989680 ;  /* 0x009896800000895d */ /* 0x010fea0003900000 */
[----:B------:R-:W4:Y:S02]  /*58b0*/  @!P0 SYNCS.PHASECHK.TRANS64 P0, [R0+URZ+0x148], R2 ;  /* 0x00014802000085a7 */ /* 0x000f2400080010ff */
[----:B--234-:R-:W-:Y:S05]  /*58c0*/  @P0 EXIT ;  /* 0x000000000000094d */ /* 0x01cfea0003800000 */
[----:B------:R-:W-:Y:S05]  /*58d0*/  BRA `(.L_x_111) ;  /* 0xfffffffc00e87947 */ /* 0x000fea000383ffff */
.L_x_102:
[----:B------:R-:W-:-:S06]  /*58e0*/  UISETP.GE.AND UP0, UPT, UR11, 0x4, UPT ;  /* 0x000000040b00788c */ /* 0x000fcc000bf06270 */
[----:B------:R-:W-:-:S13]  /*58f0*/  PLOP3.LUT P0, PT, PT, PT, UP0, 0x80, 0x8 ;  /* 0x000000000008781c */ /* 0x000fda0003f0f008 */
[----:B-1----:R-:W-:Y:S05]  /*5900*/  @!P0 EXIT ;  /* 0x000000000000894d */ /* 0x002fea0003800000 */
[----:B------:R-:W-:Y:S01]  /*5910*/  BAR.SYNC.DEFER_BLOCKING 0x6, 0xa0 ;  /* 0x0182800000007b1d */ /* 0x000fe20000010000 */
[C---:B------:R-:W-:Y:S01]  /*5920*/  IMAD.SHL.U32 R146, R142.reuse, 0x40, RZ ;  /* 0x000000408e927824 */ /* 0x040fe200078e00ff */
[C---:B------:R-:W-:Y:S01]  /*5930*/  R2P PR, R142.reuse, 0x6 ;  /* 0x000000068e007804 */ /* 0x040fe20000000000 */
[----:B------:R-:W-:Y:S02]  /*5940*/  IMAD.SHL.U32 R2, R142, 0x8, RZ ;  /* 0x000000088e027824 */ /* 0x000fe400078e00ff */
[----:B------:R-:W-:Y:S02]  /*5950*/  HFMA2 R68, -RZ, RZ, 0, 0 ;  /* 0x00000000ff447431 */ /* 0x000fe400000001ff */
[----:B------:R-:W-:Y:S01]  /*5960*/  IMAD.MOV.U32 R144, RZ, RZ, 0x20 ;  /* 0x00000020ff907424 */ /* 0x000fe200078e00ff */
[----:B------:R-:W-:Y:S01]  /*5970*/  UMOV UR57, 0x400 ;  /* 0x0000040000397882 */ /* 0x000fe20000000000 */
[----:B------:R-:W1:Y:S01]  /*5980*/  LDC.64 R134, c[0x0][0x888] ;  /* 0x00022200ff867b82 */ /* 0x000e620000000a00 */
[----:B------:R-:W-:Y:S01]  /*5990*/  ULEA UR57, UR54, UR57, 0x18 ;  /* 0x0000003936397291 */ /* 0x000fe2000f8ec0ff */
[----:B------:R-:W-:Y:S01]  /*59a0*/  LOP3.LUT R3, R146, 0x180, RZ, 0xc0, !PT ;  /* 0x0000018092037812 */ /* 0x000fe200078ec0ff */
[----:B------:R-:W-:Y:S01]  /*59b0*/  IMAD.MOV.U32 R145, RZ, RZ, 0x10 ;  /* 0x00000010ff917424 */ /* 0x000fe200078e00ff */
[----:B------:R-:W-:Y:S01]  /*59c0*/  SEL R144, R144, 0xffffffe0, !P2 ;  /* 0xffffffe090907807 */ /* 0x000fe20005000000 */
[----:B------:R-:W-:Y:S01]  /*59d0*/  IMAD.U32 R69, R142, 0x10000, RZ ;  /* 0x000100008e457824 */ /* 0x000fe200078e00ff */
[----:B------:R-:W-:Y:S01]  /*59e0*/  LOP3.LUT R2, R3, 0x30, R2, 0xf8, !PT ;  /* 0x0000003003027812 */ /* 0x000fe200078ef802 */
[----:B------:R-:W-:Y:S01]  /*59f0*/  UIADD3 UR4, UPT, UPT, UR57, 0x2400, URZ ;  /* 0x0000240039047890 */ /* 0x000fe2000fffe0ff */
[----:B------:R-:W2:Y:S01]  /*5a00*/  LDC.64 R140, c[0x0][0x890] ;  /* 0x00022400ff8c7b82 */ /* 0x000ea20000000a00 */
[----:B------:R-:W-:-:S02]  /*5a10*/  SEL R145, R145, 0xfffffff0, !P1 ;  /* 0xfffffff091917807 */ /* 0x000fc40004800000 */
[----:B------:R-:W-:Y:S02]  /*5a20*/  CS2R R152, SRZ ;  /* 0x0000000000987805 */ /* 0x000fe4000001ff00 */
[----:B------:R-:W-:Y:S02]  /*5a30*/  LOP3.LUT R146, R2, 0x1e40, R146, 0xf8, !PT ;  /* 0x00001e4002927812 */ /* 0x000fe400078ef892 */
[----:B------:R-:W-:Y:S02]  /*5a40*/  CS2R R150, SRZ ;  /* 0x0000000000967805 */ /* 0x000fe4000001ff00 */
[----:B------:R-:W-:Y:S01]  /*5a50*/  SHF.R.U32.HI R143, RZ, 0x4, R144 ;  /* 0x00000004ff8f7819 */ /* 0x000fe20000011690 */
[----:B------:R-:W-:Y:S01]  /*5a60*/  IMAD.U32 R154, RZ, RZ, UR4 ;  /* 0x00000004ff9a7e24 */ /* 0x000fe2000f8e00ff */
[----:B------:R-:W-:Y:S01]  /*5a70*/  LOP3.LUT R69, R69, 0x600000, RZ, 0xc0, !PT ;  /* 0x0060000045457812 */ /* 0x000fe200078ec0ff */
[----:B------:R-:W3:Y:S01]  /*5a80*/  LDC.64 R138, c[0x0][0x8b0] ;  /* 0x00022c00ff8a7b82 */ /* 0x000ee20000000a00 */
[----:B------:R-:W4:Y:S01]  /*5a90*/  LDS R0, [UR57+0x210] ;  /* 0x00021039ff007984 */ /* 0x000f220008000800 */
[----:B------:R-:W-:Y:S01]  /*5aa0*/  VIADD R2, R146, UR57 ;  /* 0x0000003992027c36 */ /* 0x000fe20008000000 */
[C---:B------:R-:W-:Y:S01]  /*5ab0*/  LEA.HI R143, R145.reuse, R143, RZ, 0x1c ;  /* 0x0000008f918f7211 */ /* 0x040fe200078fe0ff */
[----:B------:R-:W1:Y:S02]  /*5ac0*/  LDCU UR59, c[0x0][0x370] ;  /* 0x00006e00ff3b77ac */ /* 0x000e640008000800 */
[--C-:B------:R-:W-:Y:S01]  /*5ad0*/  IMAD.IADD R145, R145, 0x1, R2.reuse ;  /* 0x0000000191917824 */ /* 0x100fe200078e0202 */
[----:B------:R-:W-:Y:S01]  /*5ae0*/  IADD3 R144, PT, PT, R144, R2, RZ ;  /* 0x0000000290907210 */ /* 0x000fe20007ffe0ff */
[----:B------:R-:W1:Y:S01]  /*5af0*/  LDC.64 R136, c[0x0][0x8a8] ;  /* 0x00022a00ff887b82 */ /* 0x000e620000000a00 */
[----:B------:R-:W-:Y:S01]  /*5b00*/  IMAD R143, R143, 0x10, R2 ;  /* 0x000000108f8f7824 */ /* 0x000fe200078e0202 */
[----:B------:R-:W1:Y:S01]  /*5b10*/  LDCU.64 UR62, c[0x0][0x348] ;  /* 0x00006900ff3e77ac */ /* 0x000e620008000a00 */
[----:B------:R-:W1:Y:S01]  /*5b20*/  LDCU UR41, c[0x0][0xb0c] ;  /* 0x00016180ff2977ac */ /* 0x000e620008000800 */
[----:B------:R-:W1:Y:S01]  /*5b30*/  LDCU UR55, c[0x0][0xb20] ;  /* 0x00016400ff3777ac */ /* 0x000e620008000800 */
[----:B------:R-:W1:Y:S01]  /*5b40*/  LDCU UR40, c[0x0][0xb30] ;  /* 0x00016600ff2877ac */ /* 0x000e620008000800 */
[----:B------:R-:W1:Y:S01]  /*5b50*/  LDCU.64 UR38, c[0x0][0xb28] ;  /* 0x00016500ff2677ac */ /* 0x000e620008000a00 */
[----:B------:R-:W1:Y:S01]  /*5b60*/  LDCU.128 UR44, c[0x0][0xb10] ;  /* 0x00016200ff2c77ac */ /* 0x000e620008000c00 */
[----:B------:R-:W1:Y:S01]  /*5b70*/  LDCU UR58, c[0x0][0x374] ;  /* 0x00006e80ff3a77ac */ /* 0x000e620008000800 */
[----:B------:R-:W-:Y:S01]  /*5b80*/  UIADD3 UR56, UPT, UPT, UR57, 0x400, URZ ;  /* 0x0000040039387890 */ /* 0x000fe2000fffe0ff */
[----:B--2-4-:R-:W-:-:S11]  /*5b90*/  IMAD.IADD R69, R0, 0x1, R69 ;  /* 0x0000000100457824 */ /* 0x014fd600078e0245 */
.L_x_129:
[----:B------:R-:W-:Y:S02]  /*5ba0*/  LEA R3, R150, UR57, 0x3 ;  /* 0x0000003996037c11 */ /* 0x000fe4000f8e18ff */
[----:B------:R-:W-:Y:S02]  /*5bb0*/  SHF.L.U32 R0, R152, 0x1f, RZ ;  /* 0x0000001f98007819 */ /* 0x000fe400000006ff */
[----:B------:R-:W-:Y:S02]  /*5bc0*/  LEA R4, R150, UR57, 0x4 ;  /* 0x0000003996047c11 */ /* 0x000fe4000f8e20ff */
[----:B--2---:R-:W2:Y:S02]  /*5bd0*/  SYNCS.PHASECHK.TRANS64.TRYWAIT P0, [R3+URZ+0x160], R0 ;  /* 0x00016000030075a7 */ /* 0x004ea400080011ff */
[----:B-12---:R-:W-:Y:S05]  /*5be0*/  @!P0 BRA `(.L_x_112) ;  /* 0x0000003000988947 */ /* 0x006fea0003800000 */
.L_x_196:
        /* <DEDUP_REMOVED lines=11> */
[----:B------:R-:W-:Y:S01]  /*5ca0*/  PLOP3.LUT P0, PT, PT, PT, UP1, 0x80, 0x8 ;  /* 0x000000000008781c */ /* 0x000fe20003f0f018 */
[----:B------:R-:W-:Y:S11]  /*5cb0*/  UP2UR UR61, UPR, URZ, 0x2 ;  /* 0x00000002ff3d7883 */ /* 0x000ff60008000000 */
[----:B------:R-:W-:Y:S01]  /*5cc0*/  @!UPT UIADD3 URZ, UPT, UPT, URZ, URZ, URZ ;  /* 0x000000fffffff290 */ /* 0x000fe2000fffe0ff */
[----:B--2---:R-:W-:Y:S02]  /*5cd0*/  @P0 SHF.R.U32.HI R0, RZ, 0x10, R5 ;  /* 0x00000010ff000819 */ /* 0x004fe40000011605 */
        /* <DEDUP_REMOVED lines=13> */
[----:B------:R-:W-:Y:S02]  /*5db0*/  UISETP.NE.AND UP0, UPT, UR46, 0x1, UPT ;  /* 0x000000012e00788c */ /* 0x000fe4000bf05270 */
[----:B------:R-:W-:Y:S02]  /*5dc0*/  USHF.R.U32.HI UR15, URZ, UR55, UR15 ;  /* 0x00000037ff0f7299 */ /* 0x000fe4000801160f */
[----:B------:R-:W-:Y:S02]  /*5dd0*/  UIMAD.WIDE.U32 UR18, UR59, UR44, URZ ;  /* 0x0000002c3b1272a5 */ /* 0x000fe4000f8e00ff */
[----:B------:R-:W-:Y:S02]  /*5de0*/  UIMAD.WIDE.U32 UR20, UR42, UR47, URZ ;  /* 0x0000002f2a1472a5 */ /* 0x000fe4000f8e00ff */
[----:B------:R-:W-:Y:S02]  /*5df0*/  USEL UR4, UR58, UR15, !UP0 ;  /* 0x0000000f3a047287 */ /* 0x000fe4000c000000 */
[----:B------:R-:W-:Y:S02]  /*5e00*/  UISETP.NE.AND UP2, UPT, UR37, 0x1, UPT ;  /* 0x000000012500788c */ /* 0x000fe4000bf45270 */
[----:B------:R-:W-:Y:S02]  /*5e10*/  USHF.R.U32.HI UR14, URZ, UR45, UR19 ;  /* 0x0000002dff0e7299 */ /* 0x000fe40008011613 */
[----:B------:R-:W-:Y:S02]  /*5e20*/  USHF.R.U32.HI UR15, URZ, UR55, UR21 ;  /* 0x00000037ff0f7299 */ /* 0x000fe40008011615 */
[----:B------:R-:W-:Y:S02]  /*5e30*/  UIMAD.WIDE.U32 UR18, UR4, UR38, URZ ;  /* 0x00000026041272a5 */ /* 0x000fe4000f8e00ff */
[----:B------:R-:W-:Y:S02]  /*5e40*/  UISETP.NE.AND UP1, UPT, UR41, 0x1, UPT ;  /* 0x000000012900788c */ /* 0x000fe4000bf25270 */
[----:B------:R-:W-:Y:S02]  /*5e50*/  UIMAD.WIDE.U32 UR16, UR43, UR44, URZ ;  /* 0x0000002c2b1072a5 */ /* 0x000fe4000f8e00ff */
[----:B------:R-:W-:Y:S02]  /*5e60*/  USEL UR8, UR42, UR15, !UP0 ;  /* 0x0000000f2a087287 */ /* 0x000fe4000c000000 */
[----:B------:R-:W-:Y:S02]  /*5e70*/  USEL UR9, UR59, UR14, !UP1 ;  /* 0x0000000e3b097287 */ /* 0x000fe4000c800000 */
[----:B------:R-:W-:Y:S02]  /*5e80*/  USHF.R.U32.HI UR14, URZ, UR45, UR17 ;  /* 0x0000002dff0e7299 */ /* 0x000fe40008011611 */
[----:B------:R-:W-:Y:S02]  /*5e90*/  UIMAD.WIDE.U32 UR16, UR9, UR38, URZ ;  /* 0x00000026091072a5 */ /* 0x000fe4000f8e00ff */
[----:B------:R-:W-:Y:S02]  /*5ea0*/  USEL UR5, UR43, UR14, !UP1 ;  /* 0x0000000e2b057287 */ /* 0x000fe4000c800000 */
[----:B------:R-:W-:Y:S02]  /*5eb0*/  @UP2 USHF.R.U32.HI UR9, URZ, UR39, UR17 ;  /* 0x00000027ff092299 */ /* 0x000fe40008011611 */
[----:B------:R-:W-:Y:S02]  /*5ec0*/  UIMAD.WIDE.U32 UR12, UR8, UR38, URZ ;  /* 0x00000026080c72a5 */ /* 0x000fe4000f8e00ff */
[----:B------:R-:W-:Y:S02]  /*5ed0*/  UIMAD UR6, UR37, UR9, URZ ;  /* 0x00000009250672a4 */ /* 0x000fe4000f8e02ff */
[----:B------:R-:W-:Y:S01]  /*5ee0*/  USHF.R.U32.HI UR11, URZ, UR39, UR13 ;  /* 0x00000027ff0b7299 */ /* 0x000fe2000801160d */
[----:B------:R-:W-:Y:S02]  /*5ef0*/  UMOV UR15, UR19 ;  /* 0x00000013000f7c82 */ /* 0x000fe40008000000 */
[----:B------:R-:W-:Y:S02]  /*5f00*/  @UP2 USHF.R.U32.HI UR4, URZ, UR39, UR15 ;  /* 0x00000027ff042299 */ /* 0x000fe4000801160f */
[----:B------:R-:W-:Y:S02]  /*5f10*/  USEL UR12, UR8, UR11, !UP2 ;  /* 0x0000000b080c7287 */ /* 0x000fe4000d000000 */
[----:B------:R-:W-:Y:S02]  /*5f20*/  UIMAD UR4, UR37, UR4, URZ ;  /* 0x00000004250472a4 */ /* 0x000fe4000f8e02ff */
[----:B------:R-:W-:Y:S02]  /*5f30*/  UIADD3 UR11, UPT, UPT, -UR12, URZ, URZ ;  /* 0x000000ff0c0b7290 */ /* 0x000fe4000fffe1ff */
[----:B------:R-:W-:Y:S02]  /*5f40*/  UISETP.GE.AND UP0, UPT, UR8, UR4, UPT ;  /* 0x000000040800728c */ /* 0x000fe4000bf06270 */
[----:B------:R-:W-:Y:S02]  /*5f50*/  UIMAD UR11, UR37, UR11, UR8 ;  /* 0x0000000b250b72a4 */ /* 0x000fe4000f8e0208 */
[----:B------:R-:W-:Y:S02]  /*5f60*/  UISETP.GE.OR UP0, UPT, UR5, UR6, UP0 ;  /* 0x000000060500728c */ /* 0x000fe40008706670 */
[----:B------:R-:W-:Y:S02]  /*5f70*/  UIMAD.WIDE.U32 UR6, UR5, UR38, URZ ;  /* 0x00000026050672a5 */ /* 0x000fe4000f8e00ff */
[----:B------:R-:W-:Y:S04]  /*5f80*/  UIADD3 UR6, UPT, UPT, -UR8, URZ, URZ ;  /* 0x000000ff08067290 */ /* 0x000fe8000fffe1ff */
[----:B------:R-:W-:Y:S03]  /*5f90*/  UIMAD UR42, UR46, UR6, UR42 ;  /* 0x000000062e2a72a4 */ /* 0x000fe6000f8e022a */
[----:B------:R-:W-:Y:S02]  /*5fa0*/  @!UP0 USHF.R.U32.HI UR4, URZ, UR39, UR7 ;  /* 0x00000027ff048299 */ /* 0x000fe40008011607 */
[----:B------:R-:W-:Y:S02]  /*5fb0*/  UIADD3 UR7, UPT, UPT, -UR5, URZ, URZ ;  /* 0x000000ff05077290 */ /* 0x000fe4000fffe1ff */
[----:B------:R-:W-:Y:S02]  /*5fc0*/  @!UP0 USEL UR4, UR5, UR4, !UP2 ;  /* 0x0000000405048287 */ /* 0x000fe4000d000000 */
[----:B------:R-:W-:Y:S02]  /*5fd0*/  UIMAD UR43, UR41, UR7, UR43 ;  /* 0x00000007292b72a4 */ /* 0x000fe4000f8e022b */
[----:B------:R-:W-:Y:S02]  /*5fe0*/  @!UP0 UIMAD UR10, UR9, UR11, UR4 ;  /* 0x0000000b090a82a4 */ /* 0x000fe4000f8e0204 */
[----:B------:R-:W-:Y:S04]  /*5ff0*/  @!UP0 UIADD3 UR11, UPT, UPT, UR12, -UR4, URZ ;  /* 0x800000040c0b8290 */ /* 0x000fe8000fffe0ff */
[----:B------:R-:W-:Y:S03]  /*6000*/  @!UP0 UIMAD UR8, UR11, UR37, UR5 ;  /* 0x000000250b0882a4 */ /* 0x000fe6000f8e0205 */
[----:B------:R-:W-:Y:S02]  /*6010*/  @!UP0 UMOV UR5, UR10 ;  /* 0x0000000a00058c82 */ /* 0x000fe40008000000 */
[----:B------:R-:W-:Y:S02]  /*6020*/  UIMAD UR43, UR5, UR41, UR43 ;  /* 0x00000029052b72a4 */ /* 0x000fe4000f8e022b */
[----:B------:R-:W-:Y:S11]  /*6030*/  UIMAD UR42, UR8, UR46, UR42 ;  /* 0x0000002e082a72a4 */ /* 0x000ff6000f8e022a */
[----:B------:R-:W-:Y:S01]  /*6040*/  @!UPT UIADD3 URZ, UPT, UPT, URZ, URZ, URZ ;  /* 0x000000fffffff290 */ /* 0x000fe2000fffe0ff */
.L_x_113:
[----:B------:R-:W-:Y:S01]  /*6050*/  UISETP.NE.AND UP0, UPT, UR40, 0x1, UPT ;  /* 0x000000012800788c */ /* 0x000fe2000bf05270 */
[----:B------:R-:W-:Y:S10]  /*6060*/  IADD3 R150, PT, PT, R150, 0x1, RZ ;  /* 0x0000000196967810 */ /* 0x000ff40007ffe0ff */
[----:B------:R-:W2:Y:S01]  /*6070*/  @!UP0 LDCU.128 UR8, c[0x0][0xb10] ;  /* 0x00016200ff0887ac */ /* 0x000ea20008000c00 */
[----:B------:R-:W4:Y:S01]  /*6080*/  @!UP0 LDCU UR5, c[0x0][0xb0c] ;  /* 0x00016180ff0587ac */ /* 0x000f220008000800 */
[----:B------:R-:W3:Y:S01]  /*6090*/  @!UP0 LDCU UR4, c[0x0][0xb20] ;  /* 0x00016400ff0487ac */ /* 0x000ee20008000800 */
[----:B--2---:R-:W-:Y:S02]  /*60a0*/  UIMAD.WIDE.U32 UR6, UR43, UR8, URZ ;  /* 0x000000082b0672a5 */ /* 0x004fe4000f8e00ff */
[----:B------:R-:W-:Y:S02]  /*60b0*/  UIMAD.WIDE.U32 UR12, UR42, UR11, URZ ;  /* 0x0000000b2a0c72a5 */ /* 0x000fe4000f8e00ff */
[----:B------:R-:W-:Y:S02]  /*60c0*/  @!UP0 UISETP.NE.AND UP1, UPT, UR10, 0x1, UPT ;  /* 0x000000010a00888c */ /* 0x000fe4000bf25270 */
[----:B------:R-:W-:Y:S02]  /*60d0*/  @!UP0 USHF.R.U32.HI UR7, URZ, UR9, UR7 ;  /* 0x00000009ff078299 */ /* 0x000fe40008011607 */
[----:B----4-:R-:W-:Y:S02]  /*60e0*/  @!UP0 UISETP.NE.AND UP2, UPT, UR5, 0x1, UPT ;  /* 0x000000010500888c */ /* 0x010fe4000bf45270 */
[----:B---3--:R-:W-:Y:S02]  /*60f0*/  @!UP0 USHF.R.U32.HI UR4, URZ, UR4, UR13 ;  /* 0x00000004ff048299 */ /* 0x008fe4000801160d */
[----:B------:R-:W-:Y:S02]  /*6100*/  @!UP0 USEL UR7, UR43, UR7, !UP2 ;  /* 0x000000072b078287 */ /* 0x000fe4000d000000 */
[----:B------:R-:W-:Y:S04]  /*6110*/  @!UP0 USEL UR6, UR42, UR4, !UP1 ;  /* 0x000000042a068287 */ /* 0x000fe8000c800000 */
[----:B------:R-:W-:Y:S02]  /*6120*/  @!UP0 UIADD3 UR4, UPT, UPT, -UR7, UR6, URZ ;  /* 0x0000000607048290 */ /* 0x000fe4000fffe1ff */
[----:B------:R-:W-:Y:S02]  /*6130*/  @!UP0 UIADD3 UR6, UPT, UPT, UR7, -UR6, URZ ;  /* 0x8000000607068290 */ /* 0x000fe4000fffe0ff */
[----:B------:R-:W-:Y:S02]  /*6140*/  @!UP0 UIMAD UR43, UR4, UR5, UR43 ;  /* 0x00000005042b82a4 */ /* 0x000fe4000f8e022b */
[----:B------:R-:W-:Y:S02]  /*6150*/  @!UP0 UIMAD UR42, UR6, UR10, UR42 ;  /* 0x0000000a062a82a4 */ /* 0x000fe4000f8e022a */
[----:B------:R-:W-:Y:S09]  /*6160*/  ULOP3.LUT UP0, URZ, UR56, 0x1b0, URZ, 0xc0, !UPT ;  /* 0x000001b038ff7892 */ /* 0x000ff2000f80c0ff */
[----:B------:R-:W-:Y:S05]  /*6170*/  BRA.U !UP0, `(.L_x_114) ;  /* 0x0000000108407547 */ /* 0x000fea000b800000 */
[----:B------:R-:W2:Y:S01]  /*6180*/  LDCU.64 UR8, c[0x4][0x80] ;  /* 0x01001000ff0877ac */ /* 0x000ea20008000a00 */
[----:B------:R-:W-:Y:S01]  /*6190*/  MOV R3, 0x0 ;  /* 0x0000000000037802 */ /* 0x000fe20000000f00 */
[----:B------:R-:W-:Y:S02]  /*61a0*/  HFMA2 R12, -RZ, RZ, 0, 5.9604644775390625e-08 ;  /* 0x00000001ff0c7431 */ /* 0x000fe400000001ff */
[----:B------:R-:W-:Y:S02]  /*61b0*/  IMAD.MOV.U32 R8, RZ, RZ, 0x70 ;  /* 0x00000070ff087424 */ /* 0x000fe400078e00ff */
[----:B------:R-:W-:Y:S01]  /*61c0*/  IMAD.MOV.U32 R13, RZ, RZ, RZ ;  /* 0x000000ffff0d7224 */ /* 0x000fe200078e00ff */
[----:B------:R-:W3:Y:S01]  /*61d0*/  LDCU.64 UR6, c[0x4][0x88] ;  /* 0x01001100ff0677ac */ /* 0x000ee20008000a00 */
[----:B------:R-:W4:Y:S01]  /*61e0*/  LDC.64 R2, c[0x4][R3] ;  /* 0x0100000003027b82 */ /* 0x000f220000000a00 */
[----:B------:R-:W1:Y:S01]  /*61f0*/  LDCU.64 UR4, c[0x4][0x8] ;  /* 0x01000100ff0477ac */ /* 0x000e620008000a00 */
[----:B--2---:R-:W-:Y:S01]  /*6200*/  MOV R5, UR9 ;  /* 0x0000000900057c02 */ /* 0x004fe20008000f00 */
[----:B------:R-:W-:Y:S01]  /*6210*/  IMAD.U32 R4, RZ, RZ, UR8 ;  /* 0x00000008ff047e24 */ /* 0x000fe2000f8e00ff */
[----:B---3--:R-:W-:Y:S01]  /*6220*/  MOV R7, UR7 ;  /* 0x0000000700077c02 */ /* 0x008fe20008000f00 */
[----:B------:R-:W-:Y:S01]  /*6230*/  IMAD.U32 R6, RZ, RZ, UR6 ;  /* 0x00000006ff067e24 */ /* 0x000fe2000f8e00ff */
[----:B-1----:R-:W-:Y:S01]  /*6240*/  MOV R11, UR5 ;  /* 0x00000005000b7c02 */ /* 0x002fe20008000f00 */
[----:B------:R-:W-:Y:S02]  /*6250*/  IMAD.U32 R10, RZ, RZ, UR4 ;  /* 0x00000004ff0a7e24 */ /* 0x000fe4000f8e00ff */
[----:B------:R-:W-:Y:S07]  /*6260*/  LEPC R20, `(.L_x_114) ;  /* 0x000000001014794e */ /* 0x000fee0000000000 */
[----:B----45:R-:W-:Y:S05]  /*6270*/  CALL.ABS.NOINC R2 ;  /* 0x0000000002007343 */ /* 0x030fea0003c00000 */
.L_x_114:
[----:B------:R-:W-:Y:S01]  /*6280*/  LOP3.LUT P0, RZ, R154, 0x1b0, RZ, 0xc0, !PT ;  /* 0x000001b09aff7812 */ /* 0x000fe2000780c0ff */
[----:B------:R-:W-:Y:S11]  /*6290*/  BSSY.RECONVERGENT B6, `(.L_x_115) ;  /* 0x0000013000067945 */ /* 0x000ff60003800200 */
[----:B------:R-:W-:Y:S01]  /*62a0*/  @!UPT UIADD3 URZ, UPT, UPT, URZ, URZ, URZ ;  /* 0x000000fffffff290 */ /* 0x000fe2000fffe0ff */
[----:B------:R-:W-:Y:S05]  /*62b0*/  @!P0 BRA `(.L_x_116) ;  /* 0x0000000000408947 */ /* 0x000fea0003800000 */
        /* <DEDUP_REMOVED lines=16> */
.L_x_116:
[----:B------:R-:W-:Y:S05]  /*63c0*/  BSYNC.RECONVERGENT B6 ;  /* 0x0000000000067941 */ /* 0x000fea0003800200 */
.L_x_115:
[----:B------:R-:W-:Y:S02]  /*63d0*/  ISETP.NE.U32.AND P0, PT, R134, RZ, PT ;  /* 0x000000ff8600720c */ /* 0x000fe40003f05070 */
[C---:B------:R-:W-:Y:S02]  /*63e0*/  ISETP.NE.U32.AND P2, PT, R140.reuse, RZ, PT ;  /* 0x000000ff8c00720c */ /* 0x040fe40003f45070 */
[----:B------:R-:W-:Y:S02]  /*63f0*/  ISETP.NE.AND.EX P0, PT, R135, RZ, PT, P0 ;  /* 0x000000ff8700720c */ /* 0x000fe40003f05300 */
[----:B------:R-:W-:Y:S02]  /*6400*/  ISETP.NE.U32.AND P4, PT, R140, RZ, PT ;  /* 0x000000ff8c00720c */ /* 0x000fe40003f85070 */
[C---:B------:R-:W-:Y:S02]  /*6410*/  ISETP.NE.AND.EX P2, PT, R141.reuse, RZ, P0, P2 ;  /* 0x000000ff8d00720c */ /* 0x040fe40000745320 */
[----:B------:R-:W-:Y:S02]  /*6420*/  ISETP.NE.AND.EX P4, PT, R141, RZ, PT, P4 ;  /* 0x000000ff8d00720c */ /* 0x000fe40003f85340 */
[----:B------:R-:W-:Y:S02]  /*6430*/  ISETP.NE.U32.AND P5, PT, R138, RZ, PT ;  /* 0x000000ff8a00720c */ /* 0x000fe40003fa5070 */
[----:B------:R-:W-:Y:S02]  /*6440*/  PLOP3.LUT P0, PT, PT, PT, PT, 0x8, 0x80 ;  /* 0x000000000080781c */ /* 0x000fe40003f0e170 */
[----:B------:R-:W-:Y:S05]  /*6450*/  ISETP.NE.AND.EX P5, PT, R139, RZ, PT, P5 ;  /* 0x000000ff8b00720c */ /* 0x000fea0003fa5350 */
[----:B------:R-:W-:Y:S02]  /*6460*/  @!P2 ISETP.NE.U32.AND P1, PT, R134, RZ, PT ;  /* 0x000000ff8600a20c */ /* 0x000fe40003f25070 */
[----:B------:R-:W-:Y:S02]  /*6470*/  @!P2 PLOP3.LUT P0, PT, P4, PT, PT, 0x80, 0x8 ;  /* 0x000000000008a81c */ /* 0x000fe4000270f070 */
[----:B------:R-:W-:Y:S01]  /*6480*/  @!P2 ISETP.NE.AND.EX P1, PT, R135, RZ, PT, P1 ;  /* 0x000000ff8700a20c */ /* 0x000fe20003f25310 */
[----:B------:R-:W-:Y:S01]  /*6490*/  @!UPT UIADD3 URZ, UPT, UPT, URZ, URZ, URZ ;  /* 0x000000fffffff290 */ /* 0x000fe2000fffe0ff */
[----:B------:R-:W-:Y:S11]  /*64a0*/  @!P4 BRA `(.L_x_117) ;  /* 0x00000000002cc947 */ /* 0x000ff60003800000 */
[----:B------:R-:W-:Y:S01]  /*64b0*/  ISETP.NE.U32.AND P3, PT, R134, RZ, PT ;  /* 0x000000ff8600720c */ /* 0x000fe20003f65070 */
[----:B------:R-:W-:Y:S03]  /*64c0*/  IMAD.MOV.U32 R147, RZ, RZ, 0x1 ;  /* 0x00000001ff937424 */ /* 0x000fe600078e00ff */
[----:B------:R-:W-:Y:S11]  /*64d0*/  ISETP.NE.AND.EX P3, PT, R135, RZ, PT, P3 ;  /* 0x000000ff8700720c */ /* 0x000ff60003f65330 */
[----:B------:R-:W-:Y:S02]  /*64e0*/  @!UPT UIADD3 URZ, UPT, UPT, URZ, URZ, URZ ;  /* 0x000000fffffff290 */ /* 0x000fe4000fffe0ff */
[----:B------:R-:W2:Y:S01]  /*64f0*/  @P3 LDC.64 R2, c[0x0][0x888] ;  /* 0x00022200ff023b82 */ /* 0x000ea20000000a00 */
[----:B-1----:R-:W-:Y:S04]  /*6500*/  @P3 IMAD R0, R140, UR36, RZ ;  /* 0x000000248c003c24 */ /* 0x002fe8000f8e02ff */
[----:B--2---:R-:W-:Y:S04]  /*6510*/  @P3 IMAD.WIDE R2, R0, 0x4, R2 ;  /* 0x0000000400023825 */ /* 0x004fe800078e0202 */
[----:B------:R-:W-:Y:S01]  /*6520*/  HFMA2 R0, -RZ, RZ, 0, 5.9604644775390625e-08 ;  /* 0x00000001ff007431 */ /* 0x000fe200000001ff */
[----:B-----5:R2:W5:Y:S04]  /*6530*/  @P3 LDG.E R72, desc[UR52][R2.64] ;  /* 0x0000003402483981 */ /* 0x020568000c1e1900 */
[----:B------:R-:W-:Y:S01]  /*6540*/  @!P3 PRMT R147, R0, 0x7610, R147 ;  /* 0x000076100093b816 */ /* 0x000fe20000000093 */
[----:B--2---:R-:W3:Y:S06]  /*6550*/  @!P3 LDC R72, c[0x0][0x880] ;  /* 0x00022000ff48bb82 */ /* 0x004eec0000000800 */
.L_x_117:
[----:B------:R-:W-:Y:S05]  /*6560*/  @!P5 BRA `(.L_x_118) ;  /* 0x000000000020d947 */ /* 0x000fea0003800000 */
[----:B------:R-:W-:Y:S04]  /*6570*/  ISETP.NE.U32.AND P3, PT, R136, RZ, PT ;  /* 0x000000ff8800720c */ /* 0x000fe80003f65070 */
[----:B------:R-:W-:Y:S11]  /*6580*/  ISETP.NE.AND.EX P3, PT, R137, RZ, PT, P3 ;  /* 0x000000ff8900720c */ /* 0x000ff60003f65330 */
[----:B------:R-:W-:Y:S02]  /*6590*/  @!UPT UIADD3 URZ, UPT, UPT, URZ, URZ, URZ ;  /* 0x000000fffffff290 */ /* 0x000fe4000fffe0ff */
[----:B------:R-:W2:Y:S01]  /*65a0*/  @P3 LDC.64 R2, c[0x0][0x8a8] ;  /* 0x00022a00ff023b82 */ /* 0x000ea20000000a00 */
[----:B-1----:R-:W-:Y:S04]  /*65b0*/  @P3 IMAD R0, R138, UR36, RZ ;  /* 0x000000248a003c24 */ /* 0x002fe8000f8e02ff */
[----:B--2---:R-:W-:Y:S05]  /*65c0*/  @P3 IMAD.WIDE R2, R0, 0x4, R2 ;  /* 0x0000000400023825 */ /* 0x004fea00078e0202 */
[----:B-----5:R2:W5:Y:S02]  /*65d0*/  @P3 LDG.E R70, desc[UR52][R2.64] ;  /* 0x0000003402463981 */ /* 0x020564000c1e1900 */
[----:B--2---:R-:W4:Y:S02]  /*65e0*/  @!P3 LDC R70, c[0x0][0x8a0] ;  /* 0x00022800ff46bb82 */ /* 0x004f240000000800 */
.L_x_118:
[----:B---3-5:R-:W-:Y:S01]  /*65f0*/  @!P2 ISETP.NE.AND P3, PT, R72, RZ, PT ;  /* 0x000000ff4800a20c */ /* 0x028fe20003f65270 */
[----:B------:R-:W-:Y:S01]  /*6600*/  BSSY B1, `(.L_x_119) ;  /* 0x000003f000017945 */ /* 0x000fe20003800000 */
[----:B------:R-:W-:Y:S02]  /*6610*/  @!P2 SEL R2, RZ, 0xffffffff, P1 ;  /* 0xffffffffff02a807 */ /* 0x000fe40000800000 */
[----:B------:R-:W-:Y:S02]  /*6620*/  CS2R R90, SRZ ;  /* 0x00000000005a7805 */ /* 0x000fe4000001ff00 */
[----:B-1----:R-:W-:Y:S02]  /*6630*/  @!P2 SEL R0, RZ, 0xffffffff, P3 ;  /* 0xffffffffff00a807 */ /* 0x002fe40001800000 */
[----:B------:R-:W-:Y:S02]  /*6640*/  CS2R R88, SRZ ;  /* 0x0000000000587805 */ /* 0x000fe4000001ff00 */
[----:B------:R-:W-:Y:S02]  /*6650*/  @!P2 LOP3.LUT P1, RZ, R147, 0xff, RZ, 0xc0, !PT ;  /* 0x000000ff93ffa812 */ /* 0x000fe4000782c0ff */
[----:B------:R-:W-:Y:S02]  /*6660*/  CS2R R86, SRZ ;  /* 0x0000000000567805 */ /* 0x000fe4000001ff00 */
[----:B------:R-:W-:Y:S02]  /*6670*/  LEA R149, R68, UR57, 0x3 ;  /* 0x0000003944957c11 */ /* 0x000fe4000f8e18ff */
[----:B------:R-:W-:Y:S02]  /*6680*/  CS2R R84, SRZ ;  /* 0x0000000000547805 */ /* 0x000fe4000001ff00 */
[----:B------:R-:W-:Y:S01]  /*6690*/  @P0 SEL R0, R2, R0, !P1 ;  /* 0x0000000002000207 */ /* 0x000fe20004800000 */
[----:B------:R-:W-:Y:S01]  /*66a0*/  IMAD R2, R68, 0x40, R69 ;  /* 0x0000004044027824 */ /* 0x000fe200078e0245 */
[----:B------:R-:W-:Y:S02]  /*66b0*/  SHF.L.U32 R4, R153, 0x1f, RZ ;  /* 0x0000001f99047819 */ /* 0x000fe400000006ff */
[----:B------:R-:W-:Y:S02]  /*66c0*/  CS2R R82, SRZ ;  /* 0x0000000000527805 */ /* 0x000fe4000001ff00 */
[----:B------:R-:W-:Y:S02]  /*66d0*/  @!P2 LOP3.LUT R0, R0, 0x1, RZ, 0xc0, !PT ;  /* 0x000000010000a812 */ /* 0x000fe400078ec0ff */
[----:B------:R-:W-:Y:S02]  /*66e0*/  CS2R R80, SRZ ;  /* 0x0000000000507805 */ /* 0x000fe4000001ff00 */
[----:B------:R-:W-:Y:S02]  /*66f0*/  PLOP3.LUT P5, PT, PT, PT, PT, 0x8, 0x80 ;  /* 0x000000000080781c */ /* 0x000fe40003fae170 */
[----:B------:R-:W-:Y:S02]  /*6700*/  CS2R R18, SRZ ;  /* 0x0000000000127805 */ /* 0x000fe4000001ff00 */
[----:B------:R-:W-:Y:S02]  /*6710*/  ISETP.NE.U32.OR P2, PT, R0, 0x1, P2 ;  /* 0x000000010000780c */ /* 0x000fe40001745470 */
[----:B------:R-:W-:Y:S11]  /*6720*/  CS2R R16, SRZ ;  /* 0x0000000000107805 */ /* 0x000ff6000001ff00 */
[----:B------:R-:W-:Y:S04]  /*6730*/  @P2 SHF.L.U32 R0, R151, 0x1f, RZ ;  /* 0x0000001f97002819 */ /* 0x000fe800000006ff */
[----:B------:R-:W1:Y:S01]  /*6740*/  @P2 SYNCS.PHASECHK.TRANS64.TRYWAIT P0, [UR57+0x140], R0 ;  /* 0x00014000ff0025a7 */ /* 0x000e620008001139 */
[----:B------:R2:W3:Y:S01]  /*6750*/  SYNCS.PHASECHK.TRANS64.TRYWAIT P3, [R149+URZ+0x180], R4 ;  /* 0x00018004950075a7 */ /* 0x0004e200080611ff */
[----:B-1----:R-:W-:Y:S01]  /*6760*/  @P2 PLOP3.LUT P5, PT, P0, PT, PT, 0x8, 0x80 ;  /* 0x000000000080281c */ /* 0x002fe200007ae170 */
[----:B------:R-:W-:Y:S01]  /*6770*/  @!UPT UIADD3 URZ, UPT, UPT, URZ, URZ, URZ ;  /* 0x000000fffffff290 */ /* 0x000fe2000fffe0ff */
[----:B--23--:R-:W-:Y:S11]  /*6780*/  @!P2 BRA `(.L_x_120) ;  /* 0x000000000098a947 */ /* 0x00cff60003800000 */
[----:B------:R-:W-:Y:S01]  /*6790*/  ISETP.NE.U32.AND P0, PT, R134, RZ, PT ;  /* 0x000000ff8600720c */ /* 0x000fe20003f05070 */
[----:B------:R-:W-:Y:S01]  /*67a0*/  BSSY B0, `(.L_x_121) ;  /* 0x0000016000007945 */ /* 0x000fe20003800000 */
[----:B------:R-:W-:Y:S02]  /*67b0*/  ISETP.NE.AND P2, PT, R72, RZ, PT ;  /* 0x000000ff4800720c */ /* 0x000fe40003f45270 */
[----:B------:R-:W-:Y:S02]  /*67c0*/  CS2R R18, SRZ ;  /* 0x0000000000127805 */ /* 0x000fe4000001ff00 */
[----:B------:R-:W-:Y:S02]  /*67d0*/  ISETP.NE.AND.EX P0, PT, R135, RZ, PT, P0 ;  /* 0x000000ff8700720c */ /* 0x000fe40003f05300 */
[----:B------:R-:W-:Y:S02]  /*67e0*/  CS2R R16, SRZ ;  /* 0x0000000000107805 */ /* 0x000fe4000001ff00 */
[----:B------:R-:W-:Y:S02]  /*67f0*/  LOP3.LUT P1, RZ, R147, 0xff, RZ, 0xc0, !PT ;  /* 0x000000ff93ff7812 */ /* 0x000fe4000782c0ff */
[----:B------:R-:W-:Y:S02]  /*6800*/  CS2R R82, SRZ ;  /* 0x0000000000527805 */ /* 0x000fe4000001ff00 */
[----:B------:R-:W-:Y:S02]  /*6810*/  SEL R0, RZ, 0xffffffff, P2 ;  /* 0xffffffffff007807 */ /* 0x000fe40001000000 */
[----:B------:R-:W-:Y:S02]  /*6820*/  CS2R R80, SRZ ;  /* 0x0000000000507805 */ /* 0x000fe4000001ff00 */
[----:B------:R-:W-:Y:S02]  /*6830*/  SEL R3, RZ, 0xffffffff, P0 ;  /* 0xffffffffff037807 */ /* 0x000fe40000000000 */
[----:B------:R-:W-:Y:S02]  /*6840*/  CS2R R86, SRZ ;  /* 0x0000000000567805 */ /* 0x000fe4000001ff00 */
[----:B------:R-:W-:Y:S02]  /*6850*/  CS2R R84, SRZ ;  /* 0x0000000000547805 */ /* 0x000fe4000001ff00 */
[----:B------:R-:W-:Y:S02]  /*6860*/  CS2R R90, SRZ ;  /* 0x00000000005a7805 */ /* 0x000fe4000001ff00 */
[----:B------:R-:W-:Y:S02]  /*6870*/  @P4 SEL R0, R3, R0, !P1 ;  /* 0x0000000003004207 */ /* 0x000fe40004800000 */
[----:B------:R-:W-:Y:S02]  /*6880*/  CS2R R88, SRZ ;  /* 0x0000000000587805 */ /* 0x000fe4000001ff00 */
[----:B------:R-:W-:Y:S04]  /*6890*/  LOP3.LUT R0, R0, 0x1, RZ, 0xc0, !PT ;  /* 0x0000000100007812 */ /* 0x000fe800078ec0ff */
[----:B------:R-:W-:Y:S01]  /*68a0*/  ISETP.NE.U32.AND P0, PT, R0, 0x1, PT ;  /* 0x000000010000780c */ /* 0x000fe20003f05070 */
[----:B------:R-:W-:Y:S01]  /*68b0*/  @!UPT UIADD3 URZ, UPT, UPT, URZ, URZ, URZ ;  /* 0x000000fffffff290 */ /* 0x000fe2000fffe0ff */
[----:B------:R-:W-:Y:S11]  /*68c0*/  @!P5 BRA `(.L_x_122) ;  /* 0x00000000000cd947 */ /* 0x000ff60003800000 */
[----:B------:R-:W-:Y:S04]  /*68d0*/  SHF.L.U32 R3, R151, 0x1f, RZ ;  /* 0x0000001f97037819 */ /* 0x000fe800000006ff */
[----:B------:R-:W1:Y:S02]  /*68e0*/  SYNCS.PHASECHK.TRANS64.TRYWAIT P1, [UR57+0x140], R3 ;  /* 0x00014003ff0075a7 */ /* 0x000e640008021139 */
[----:B-1----:R-:W-:Y:S05]  /*68f0*/  @!P1 BRA `(.L_x_123) ;  /* 0x0000002400689947 */ /* 0x002fea0003800000 */
.L_x_122:
[----:B------:R-:W-:Y:S05]  /*6900*/  BSYNC B0 ;  /* 0x0000000000007941 */ /* 0x000fea0003800000 */
.L_x_121:
[----:B------:R2:W3:Y:S01]  /*6910*/  @P0 LDS.128 R16, [R146+UR57+0x400] ;  /* 0x0004003992100984 */ /* 0x0004e20008000c00 */
[----:B------:R-:W-:Y:S01]  /*6920*/  UIADD3 UR4, UPT, UPT, UR57, 0x148, URZ ;  /* 0x0000014839047890 */ /* 0x000fe2000fffe0ff */
[----:B------:R-:W-:Y:S02]  /*6930*/  LOP3.LUT R151, R151, 0x1, RZ, 0x3c, !PT ;  /* 0x0000000197977812 */ /* 0x000fe400078e3cff */
[----:B------:R2:W1:Y:S01]  /*6940*/  @P0 LDS.128 R80, [R145+0x400] ;  /* 0x0004000091500984 */ /* 0x0004620000000c00 */
[----:B------:R-:W-:Y:S03]  /*6950*/  UPRMT UR4, UR54, 0x654, UR4 ;  /* 0x0000065436047896 */ /* 0x000fe60008000004 */
[----:B------:R2:W1:Y:S04]  /*6960*/  @P0 LDS.128 R84, [R144+0x400] ;  /* 0x0004000090540984 */ /* 0x0004680000000c00 */
[----:B------:R2:W1:Y:S01]  /*6970*/  @P0 LDS.128 R88, [R143+0x400] ;  /* 0x000400008f580984 */ /* 0x0004620000000c00 */
[----:B------:R-:W-:Y:S01]  /*6980*/  @!PT LDS RZ, [RZ] ;  /* 0x00000000fffff984 */ /* 0x000fe20000000800 */
[----:B------:R-:W-:Y:S01]  /*6990*/  @!PT LDS RZ, [RZ] ;  /* 0x00000000fffff984 */ /* 0x000fe20000000800 */
[----:B------:R-:W-:Y:S01]  /*69a0*/  @!PT LDS RZ, [RZ] ;  /* 0x00000000fffff984 */ /* 0x000fe20000000800 */
[----:B------:R-:W-:Y:S01]  /*69b0*/  @!PT LDS RZ, [RZ] ;  /* 0x00000000fffff984 */ /* 0x000fe20000000800 */
[----:B------:R5:W-:Y:S06]  /*69c0*/  MEMBAR.ALL.CTA ;  /* 0x0000000000007992 */ /* 0x000bec0000008000 */
[----:B-----5:R-:W5:Y:S02]  /*69d0*/  FENCE.VIEW.ASYNC.S ;  /* 0x00000000000073c6 */ /* 0x020f640000000000 */
[----:B-----5:R-:W-:Y:S01]  /*69e0*/  SYNCS.ARRIVE.TRANS64.RED.A1T0 RZ, [UR4], RZ ;  /* 0x000000ffffff79a7 */ /* 0x020fe20008100404 */
.L_x_120:
[----:B------:R-:W-:Y:S05]  /*69f0*/  BSYNC B1 ;  /* 0x0000000000017941 */ /* 0x000fea0003800000 */
.L_x_119:
[----:B-1----:R-:W-:Y:S04]  /*6a00*/  SHF.R.U32.HI R0, RZ, 0x15, R2 ;  /* 0x00000015ff007819 */ /* 0x002fe80000011602 */
[----:B------:R-:W-:Y:S01]  /*6a10*/  LOP3.LUT P0, RZ, R0, 0x3, R148, 0x48, !PT ;  /* 0x0000000300ff7812 */ /* 0x000fe20007804894 */
[----:B------:R-:W-:Y:S01]  /*6a20*/  @!UPT UIADD3 URZ, UPT, UPT, URZ, URZ, URZ ;  /* 0x000000fffffff290 */ /* 0x000fe2000fffe0ff */
[----:B------:R-:W-:Y:S11]  /*6a30*/  @P3 BRA `(.L_x_124) ;  /* 0x0000000000083947 */ /* 0x000ff60003800000 */
[----:B------:R-:W1:Y:S02]  /*6a40*/  SYNCS.PHASECHK.TRANS64.TRYWAIT P1, [R149+URZ+0x180], R4 ;  /* 0x00018004950075a7 */ /* 0x000e6400080211ff */
[----:B-1----:R-:W-:Y:S05]  /*6a50*/  @!P1 BRA `(.L_x_125) ;  /* 0x0000002400289947 */ /* 0x002fea0003800000 */
.L_x_124:
[----:B------:R-:W-:Y:S05]  /*6a60*/  @!P0 BRA `(.L_x_126) ;  /* 0x0000000000408947 */ /* 0x000fea0003800000 */
[----:B------:R-:W1:Y:S01]  /*6a70*/  LDCU.64 UR8, c[0x4][0x70] ;  /* 0x01000e00ff0877ac */ /* 0x000e620008000a00 */
[----:B------:R-:W-:Y:S01]  /*6a80*/  MOV R15, 0x0 ;  /* 0x00000000000f7802 */ /* 0x000fe20000000f00 */
[----:B------:R-:W-:Y:S02]  /*6a90*/  HFMA2 R12, -RZ, RZ, 0, 5.9604644775390625e-08 ;  /* 0x00000001ff0c7431 */ /* 0x000fe400000001ff */
[----:B------:R-:W-:Y:S02]  /*6aa0*/  IMAD.MOV.U32 R8, RZ, RZ, 0x192 ;  /* 0x00000192ff087424 */ /* 0x000fe400078e00ff */
[----:B------:R-:W-:Y:S01]  /*6ab0*/  IMAD.MOV.U32 R13, RZ, RZ, RZ ;  /* 0x000000ffff0d7224 */ /* 0x000fe200078e00ff */
[----:B------:R-:W5:Y:S01]  /*6ac0*/  LDCU.64 UR6, c[0x4][0x78] ;  /* 0x01000f00ff0677ac */ /* 0x000f620008000a00 */
[----:B------:R-:W2:Y:S01]  /*6ad0*/  LDC.64 R14, c[0x4][R15] ;  /* 0x010000000f0e7b82 */ /* 0x000ea20000000a00 */
[----:B------:R-:W3:Y:S01]  /*6ae0*/  LDCU.64 UR4, c[0x4][0x10] ;  /* 0x01000200ff0477ac */ /* 0x000ee20008000a00 */
[----:B-1----:R-:W-:Y:S01]  /*6af0*/  MOV R5, UR9 ;  /* 0x0000000900057c02 */ /* 0x002fe20008000f00 */
[----:B------:R-:W-:Y:S01]  /*6b00*/  IMAD.U32 R4, RZ, RZ, UR8 ;  /* 0x00000008ff047e24 */ /* 0x000fe2000f8e00ff */
[----:B-----5:R-:W-:Y:S01]  /*6b10*/  MOV R7, UR7 ;  /* 0x0000000700077c02 */ /* 0x020fe20008000f00 */
[----:B------:R-:W-:Y:S01]  /*6b20*/  IMAD.U32 R6, RZ, RZ, UR6 ;  /* 0x00000006ff067e24 */ /* 0x000fe2000f8e00ff */
[----:B---3--:R-:W-:Y:S01]  /*6b30*/  MOV R11, UR5 ;  /* 0x00000005000b7c02 */ /* 0x008fe20008000f00 */
[----:B------:R-:W-:Y:S02]  /*6b40*/  IMAD.U32 R10, RZ, RZ, UR4 ;  /* 0x00000004ff0a7e24 */ /* 0x000fe4000f8e00ff */
[----:B------:R-:W-:Y:S07]  /*6b50*/  LEPC R20, `(.L_x_126) ;  /* 0x000000001014794e */ /* 0x000fee0000000000 */
[----:B--2-4-:R-:W-:Y:S05]  /*6b60*/  CALL.ABS.NOINC R14 ;  /* 0x000000000e007343 */ /* 0x014fea0003c00000 */
.L_x_126:
[----:B------:R-:W-:Y:S01]  /*6b70*/  LOP3.LUT P0, RZ, R142, 0x60, RZ, 0xc0, !PT ;  /* 0x000000608eff7812 */ /* 0x000fe2000780c0ff */
[----:B------:R-:W-:Y:S05]  /*6b80*/  WARPSYNC.ALL ;  /* 0x0000000000007948 */ /* 0x000fea0003800000 */
[----:B------:R-:W-:Y:S01]  /*6b90*/  R2UR UR4, R2 ;  /* 0x00000000020472ca */ /* 0x000fe200000e0000 */
[----:B---3--:R-:W-:Y:S01]  /*6ba0*/  IMAD.U32 R129, R18, 0x10000, RZ ;  /* 0x0001000012817824 */ /* 0x008fe200078e00ff */
[----:B------:R-:W-:Y:S01]  /*6bb0*/  PRMT R71, R16, 0x8880, RZ ;  /* 0x0000888010477816 */ /* 0x000fe200000000ff */
[----:B------:R-:W-:Y:S01]  /*6bc0*/  IMAD.SHL.U32 R92, R90, 0x100, RZ ;  /* 0x000001005a5c7824 */ /* 0x000fe200078e00ff */
[C---:B------:R-:W-:Y:S01]  /*6bd0*/  SHF.L.U32 R73, R16.reuse, 0x10, RZ ;  /* 0x0000001010497819 */ /* 0x040fe200000006ff */
[----:B------:R-:W-:Y:S01]  /*6be0*/  IMAD.U32 R114, R83, 0x10000, RZ ;  /* 0x0001000053727824 */ /* 0x000fe200078e00ff */
[----:B------:R-:W-:Y:S01]  /*6bf0*/  SHF.L.U32 R74, R16, 0x8, RZ ;  /* 0x00000008104a7819 */ /* 0x000fe200000006ff */
[----:B------:R-:W-:Y:S01]  /*6c00*/  IMAD.U32 R103, R88, 0x10000, RZ ;  /* 0x0001000058677824 */ /* 0x000fe200078e00ff */
[----:B------:R-:W-:Y:S01]  /*6c10*/  SHF.R.S32.HI R75, RZ, 0x18, R16 ;  /* 0x00000018ff4b7819 */ /* 0x000fe20000011410 */
[----:B------:R-:W-:Y:S01]  /*6c20*/  IMAD.SHL.U32 R122, R80, 0x100, RZ ;  /* 0x00000100507a7824 */ /* 0x000fe200078e00ff */
[----:B------:R-:W-:Y:S01]  /*6c30*/  PRMT R133, R17, 0x8880, RZ ;  /* 0x0000888011857816 */ /* 0x000fe200000000ff */
[----:B------:R-:W-:Y:S01]  /*6c40*/  IMAD.SHL.U32 R107, R85, 0x100, RZ ;  /* 0x00000100556b7824 */ /* 0x000fe200078e00ff */
[C---:B------:R-:W-:Y:S01]  /*6c50*/  SHF.L.U32 R132, R17.reuse, 0x10, RZ ;  /* 0x0000001011847819 */ /* 0x040fe200000006ff */
[----:B------:R-:W-:Y:S01]  /*6c60*/  BSSY.RECONVERGENT B0, `(.L_x_127) ;  /* 0x0000122000007945 */ /* 0x000fe20003800200 */
[----:B------:R-:W-:Y:S02]  /*6c70*/  SHF.L.U32 R131, R17, 0x8, RZ ;  /* 0x0000000811837819 */ /* 0x000fe400000006ff */
[----:B------:R-:W-:Y:S02]  /*6c80*/  SHF.R.S32.HI R76, RZ, 0x18, R17 ;  /* 0x00000018ff4c7819 */ /* 0x000fe40000011411 */
[C---:B------:R-:W-:Y:S02]  /*6c90*/  PRMT R130, R18.reuse, 0x8880, RZ ;  /* 0x0000888012827816 */ /* 0x040fe400000000ff */
[----:B------:R-:W-:Y:S02]  /*6ca0*/  SHF.L.U32 R128, R18, 0x8, RZ ;  /* 0x0000000812807819 */ /* 0x000fe400000006ff */
[----:B------:R-:W-:Y:S02]  /*6cb0*/  SHF.R.S32.HI R77, RZ, 0x18, R18 ;  /* 0x00000018ff4d7819 */ /* 0x000fe40000011412 */
[C---:B------:R-:W-:Y:S02]  /*6cc0*/  PRMT R127, R19.reuse, 0x8880, RZ ;  /* 0x00008880137f7816 */ /* 0x040fe400000000ff */
[C---:B------:R-:W-:Y:S02]  /*6cd0*/  SHF.L.U32 R126, R19.reuse, 0x10, RZ ;  /* 0x00000010137e7819 */ /* 0x040fe400000006ff */
[----:B------:R-:W-:Y:S02]  /*6ce0*/  SHF.L.U32 R125, R19, 0x8, RZ ;  /* 0x00000008137d7819 */ /* 0x000fe400000006ff */
[----:B------:R-:W-:Y:S02]  /*6cf0*/  SHF.R.S32.HI R78, RZ, 0x18, R19 ;  /* 0x00000018ff4e7819 */ /* 0x000fe40000011413 */
[----:B------:R-:W1:Y:S01]  /*6d00*/  LDTM.x64 R4, tmem[UR4] ;  /* 0x00000004000479ee */ /* 0x000e620008340000 */
[----:B------:R-:W-:Y:S01]  /*6d10*/  NOP ;  /* 0x0000000000007918 */ /* 0x000fe20000000000 */
[----:B------:R-:W-:Y:S02]  /*6d20*/  IADD3 R149, PT, PT, R149, 0x1a0, RZ ;  /* 0x000001a095957810 */ /* 0x000fe40007ffe0ff */
[----:B------:R-:W-:Y:S02]  /*6d30*/  SHF.R.S32.HI R73, RZ, 0x18, R73 ;  /* 0x00000018ff497819 */ /* 0x000fe40000011449 */
[----:B------:R-:W-:Y:S02]  /*6d40*/  LOP3.LUT R149, R149, 0xfefffff8, RZ, 0xc0, !PT ;  /* 0xfefffff895957812 */ /* 0x000fe400078ec0ff */
[C---:B------:R-:W-:Y:S02]  /*6d50*/  PRMT R94, R90.reuse, 0x8880, RZ ;  /* 0x000088805a5e7816 */ /* 0x040fe400000000ff */
[----:B-1----:R1:W-:Y:S01]  /*6d60*/  SYNCS.ARRIVE.TRANS64.RED.A1T0 RZ, [R149+URZ], RZ ;  /* 0x000000ff95ff79a7 */ /* 0x0023e200081004ff */
[----:B------:R-:W-:Y:S02]  /*6d70*/  SHF.L.U32 R93, R90, 0x10, RZ ;  /* 0x000000105a5d7819 */ /* 0x000fe400000006ff */
[----:B------:R-:W-:Y:S02]  /*6d80*/  SHF.R.S32.HI R74, RZ, 0x18, R74 ;  /* 0x00000018ff4a7819 */ /* 0x000fe4000001144a */
[C---:B------:R-:W-:Y:S02]  /*6d90*/  PRMT R124, R80.reuse, 0x8880, RZ ;  /* 0x00008880507c7816 */ /* 0x040fe400000000ff */
[----:B------:R-:W-:Y:S02]  /*6da0*/  SHF.L.U32 R123, R80, 0x10, RZ ;  /* 0x00000010507b7819 */ /* 0x000fe400000006ff */
[C---:B------:R-:W-:Y:S02]  /*6db0*/  PRMT R121, R81.reuse, 0x8880, RZ ;  /* 0x0000888051797816 */ /* 0x040fe400000000ff */
[----:B------:R-:W-:Y:S02]  /*6dc0*/  SHF.R.S32.HI R79, RZ, 0x18, R80 ;  /* 0x00000018ff4f7819 */ /* 0x000fe40000011450 */
[----:B------:R-:W-:Y:S01]  /*6dd0*/  SHF.L.U32 R120, R81, 0x10, RZ ;  /* 0x0000001051787819 */ /* 0x000fe200000006ff */
[C---:B----4-:R-:W-:Y:S01]  /*6de0*/  IMAD R0, R70.reuse, R4, RZ ;  /* 0x0000000446007224 */ /* 0x050fe200078e02ff */
[----:B------:R-:W-:Y:S01]  /*6df0*/  SHF.R.S32.HI R4, RZ, 0x18, R132 ;  /* 0x00000018ff047819 */ /* 0x000fe20000011484 */
[C---:B------:R-:W-:Y:S01]  /*6e00*/  IMAD R2, R70.reuse, R5, RZ ;  /* 0x0000000546027224 */ /* 0x040fe200078e02ff */
[----:B------:R-:W-:Y:S01]  /*6e10*/  SHF.R.S32.HI R5, RZ, 0x18, R131 ;  /* 0x00000018ff057819 */ /* 0x000fe20000011483 */
[----:B------:R-:W-:Y:S01]  /*6e20*/  IMAD R3, R70, R6, RZ ;  /* 0x0000000646037224 */ /* 0x000fe200078e02ff */
[----:B------:R-:W-:Y:S01]  /*6e30*/  PRMT R118, R82, 0x8880, RZ ;  /* 0x0000888052767816 */ /* 0x000fe200000000ff */
[-C--:B------:R-:W-:Y:S01]  /*6e40*/  IMAD R0, R71, R72.reuse, R0 ;  /* 0x0000004847007224 */ /* 0x080fe200078e0200 */
[----:B------:R-:W-:Y:S01]  /*6e50*/  SHF.R.S32.HI R80, RZ, 0x18, R81 ;  /* 0x00000018ff507819 */ /* 0x000fe20000011451 */
[----:B------:R-:W-:Y:S01]  /*6e60*/  IMAD R7, R70, R7, RZ ;  /* 0x0000000746077224 */ /* 0x000fe200078e02ff */
[----:B------:R-:W-:Y:S01]  /*6e70*/  SHF.L.U32 R117, R82, 0x10, RZ ;  /* 0x0000001052757819 */ /* 0x000fe200000006ff */
[-C--:B------:R-:W-:Y:S01]  /*6e80*/  IMAD R2, R73, R72.reuse, R2 ;  /* 0x0000004849027224 */ /* 0x080fe200078e0202 */
[----:B------:R-:W-:Y:S01]  /*6e90*/  PRMT R115, R83, 0x8880, RZ ;  /* 0x0000888053737816 */ /* 0x000fe200000000ff */
[-C--:B------:R-:W-:Y:S01]  /*6ea0*/  IMAD R3, R74, R72.reuse, R3 ;  /* 0x000000484a037224 */ /* 0x080fe200078e0203 */
[----:B------:R-:W-:Y:S01]  /*6eb0*/  SHF.R.S32.HI R74, RZ, 0x18, R90 ;  /* 0x00000018ff4a7819 */ /* 0x000fe2000001145a */
[----:B------:R-:W-:Y:S01]  /*6ec0*/  IMAD R7, R75, R72, R7 ;  /* 0x000000484b077224 */ /* 0x000fe200078e0207 */
[----:B------:R-:W-:Y:S01]  /*6ed0*/  PRMT R112, R84, 0x8880, RZ ;  /* 0x0000888054707816 */ /* 0x000fe200000000ff */
[----:B------:R-:W-:Y:S01]  /*6ee0*/  IMAD R8, R70, R8, RZ ;  /* 0x0000000846087224 */ /* 0x000fe200078e02ff */
[----:B------:R-:W-:Y:S01]  /*6ef0*/  SHF.L.U32 R111, R84, 0x10, RZ ;  /* 0x00000010546f7819 */ /* 0x000fe200000006ff */
[C---:B------:R-:W-:Y:S01]  /*6f00*/  IMAD R9, R70.reuse, R9, RZ ;  /* 0x0000000946097224 */ /* 0x040fe200078e02ff */
[----:B------:R-:W-:Y:S01]  /*6f10*/  I2IP.S8.S32.SAT R90, R7, R3, RZ ;  /* 0x00000003075a7239 */ /* 0x000fe200000014ff */
[C---:B------:R-:W-:Y:S01]  /*6f20*/  IMAD R10, R70.reuse, R10, RZ ;  /* 0x0000000a460a7224 */ /* 0x040fe200078e02ff */
[----:B------:R-:W-:Y:S01]  /*6f30*/  MOV R3, R133 ;  /* 0x0000008500037202 */ /* 0x000fe20000000f00 */
[C---:B------:R-:W-:Y:S01]  /*6f40*/  IMAD R11, R70.reuse, R11, RZ ;  /* 0x0000000b460b7224 */ /* 0x040fe200078e02ff */
[C---:B------:R-:W-:Y:S01]  /*6f50*/  PRMT R109, R85.reuse, 0x8880, RZ ;  /* 0x00008880556d7816 */ /* 0x040fe200000000ff */
[----:B------:R-:W-:Y:S01]  /*6f60*/  IMAD R6, R70, R19, RZ ;  /* 0x0000001346067224 */ /* 0x000fe200078e02ff */
[----:B------:R-:W-:Y:S01]  /*6f70*/  SHF.L.U32 R108, R85, 0x10, RZ ;  /* 0x00000010556c7819 */ /* 0x000fe200000006ff */
[----:B------:R-:W-:Y:S01]  /*6f80*/  IMAD R8, R3, R72, R8 ;  /* 0x0000004803087224 */ /* 0x000fe200078e0208 */
[----:B------:R-:W-:Y:S01]  /*6f90*/  MOV R3, R130 ;  /* 0x0000008200037202 */ /* 0x000fe20000000f00 */
[----:B------:R-:W-:Y:S01]  /*6fa0*/  IMAD R9, R4, R72, R9 ;  /* 0x0000004804097224 */ /* 0x000fe200078e0209 */
[----:B------:R-:W-:Y:S01]  /*6fb0*/  SHF.R.S32.HI R4, RZ, 0x18, R129 ;  /* 0x00000018ff047819 */ /* 0x000fe20000011481 */
[----:B------:R-:W-:Y:S01]  /*6fc0*/  IMAD R19, R70, R24, RZ ;  /* 0x0000001846137224 */ /* 0x000fe200078e02ff */
[----:B------:R-:W-:Y:S01]  /*6fd0*/  PRMT R106, R86, 0x8880, RZ ;  /* 0x00008880566a7816 */ /* 0x000fe200000000ff */
[----:B------:R-:W-:Y:S01]  /*6fe0*/  IMAD R10, R5, R72, R10 ;  /* 0x00000048050a7224 */ /* 0x000fe200078e020a */
[----:B------:R-:W-:Y:S01]  /*6ff0*/  SHF.R.S32.HI R5, RZ, 0x18, R128 ;  /* 0x00000018ff057819 */ /* 0x000fe20000011480 */
[----:B------:R-:W-:Y:S01]  /*7000*/  IMAD R12, R70, R12, RZ ;  /* 0x0000000c460c7224 */ /* 0x000fe200078e02ff */
[----:B------:R-:W-:Y:S01]  /*7010*/  SHF.L.U32 R104, R86, 0x10, RZ ;  /* 0x0000001056687819 */ /* 0x000fe200000006ff */
[C---:B------:R-:W-:Y:S01]  /*7020*/  IMAD R24, R70.reuse, R29, RZ ;  /* 0x0000001d46187224 */ /* 0x040fe200078e02ff */
[C---:B------:R-:W-:Y:S01]  /*7030*/  PRMT R100, R87.reuse, 0x8880, RZ ;  /* 0x0000888057647816 */ /* 0x040fe200000000ff */
[----:B------:R-:W-:Y:S01]  /*7040*/  IMAD R29, R70, R34, RZ ;  /* 0x00000022461d7224 */ /* 0x000fe200078e02ff */
[----:B------:R-:W-:Y:S01]  /*7050*/  SHF.L.U32 R99, R87, 0x10, RZ ;  /* 0x0000001057637819 */ /* 0x000fe200000006ff */
[----:B------:R-:W-:Y:S01]  /*7060*/  IMAD R11, R76, R72, R11 ;  /* 0x000000484c0b7224 */ /* 0x000fe200078e020b */
[----:B------:R-:W-:Y:S01]  /*7070*/  PRMT R105, R88, 0x8880, RZ ;  /* 0x0000888058697816 */ /* 0x000fe200000000ff */
[C---:B------:R-:W-:Y:S01]  /*7080*/  IMAD R13, R70.reuse, R13, RZ ;  /* 0x0000000d460d7224 */ /* 0x040fe200078e02ff */
[----:B------:R-:W-:Y:S01]  /*7090*/  PRMT R97, R89, 0x8880, RZ ;  /* 0x0000888059617816 */ /* 0x000fe200000000ff */
[C---:B------:R-:W-:Y:S01]  /*70a0*/  IMAD R34, R70.reuse, R39, RZ ;  /* 0x0000002746227224 */ /* 0x040fe200078e02ff */
[----:B------:R-:W-:Y:S01]  /*70b0*/  I2IP.S8.S32.SAT R11, R11, R10, RZ ;  /* 0x0000000a0b0b7239 */ /* 0x000fe200000014ff */
[C---:B------:R-:W-:Y:S01]  /*70c0*/  IMAD R39, R70.reuse, R44, RZ ;  /* 0x0000002c46277224 */ /* 0x040fe200078e02ff */
[----:B------:R-:W-:Y:S01]  /*70d0*/  SHF.R.S32.HI R71, RZ, 0x18, R88 ;  /* 0x00000018ff477819 */ /* 0x000fe20000011458 */
[C---:B------:R-:W-:Y:S01]  /*70e0*/  IMAD R14, R70.reuse, R14, RZ ;  /* 0x0000000e460e7224 */ /* 0x040fe200078e02ff */
[----:B------:R-:W-:Y:S01]  /*70f0*/  SHF.L.U32 R96, R89, 0x10, RZ ;  /* 0x0000001059607819 */ /* 0x000fe200000006ff */
[----:B------:R-:W-:Y:S01]  /*7100*/  IMAD R12, R3, R72, R12 ;  /* 0x00000048030c7224 */ /* 0x000fe200078e020c */
[----:B------:R-:W-:Y:S01]  /*7110*/  SHF.R.S32.HI R73, RZ, 0x18, R89 ;  /* 0x00000018ff497819 */ /* 0x000fe20000011459 */
[C---:B------:R-:W-:Y:S01]  /*7120*/  IMAD R44, R70.reuse, R49, RZ ;  /* 0x00000031462c7224 */ /* 0x040fe200078e02ff */
[----:B------:R-:W-:Y:S01]  /*7130*/  SHF.R.S32.HI R75, RZ, 0x18, R91 ;  /* 0x00000018ff4b7819 */ /* 0x000fe2000001145b */
[C---:B------:R-:W-:Y:S01]  /*7140*/  IMAD R49, R70.reuse, R54, RZ ;  /* 0x0000003646317224 */ /* 0x040fe200078e02ff */
[----:B------:R-:W-:Y:S01]  /*7150*/  SHF.L.U32 R119, R81, 0x8, RZ ;  /* 0x0000000851777819 */ /* 0x000fe200000006ff */
[----:B------:R-:W-:Y:S01]  /*7160*/  IMAD R15, R70, R15, RZ ;  /* 0x0000000f460f7224 */ /* 0x000fe200078e02ff */
[----:B------:R-:W-:Y:S01]  /*7170*/  SHF.R.S32.HI R81, RZ, 0x18, R82 ;  /* 0x00000018ff517819 */ /* 0x000fe20000011452 */
[----:B------:R-:W-:Y:S01]  /*7180*/  IMAD R13, R4, R72, R13 ;  /* 0x00000048040d7224 */ /* 0x000fe200078e020d */
[----:B------:R-:W-:Y:S01]  /*7190*/  SHF.L.U32 R116, R82, 0x8, RZ ;  /* 0x0000000852747819 */ /* 0x000fe200000006ff */
[C---:B------:R-:W-:Y:S01]  /*71a0*/  IMAD R7, R70.reuse, R20, RZ ;  /* 0x0000001446077224 */ /* 0x040fe200078e02ff */
[----:B------:R-:W-:Y:S01]  /*71b0*/  SHF.R.S32.HI R82, RZ, 0x18, R83 ;  /* 0x00000018ff527819 */ /* 0x000fe20000011453 */
[C---:B------:R-:W-:Y:S01]  /*71c0*/  IMAD R54, R70.reuse, R59, RZ ;  /* 0x0000003b46367224 */ /* 0x040fe200078e02ff */
[----:B------:R-:W-:Y:S01]  /*71d0*/  SHF.L.U32 R113, R83, 0x8, RZ ;  /* 0x0000000853717819 */ /* 0x000fe200000006ff */
[C---:B------:R-:W-:Y:S01]  /*71e0*/  IMAD R20, R70.reuse, R25, RZ ;  /* 0x0000001946147224 */ /* 0x040fe200078e02ff */
[----:B------:R-:W-:Y:S01]  /*71f0*/  SHF.R.S32.HI R83, RZ, 0x18, R84 ;  /* 0x00000018ff537819 */ /* 0x000fe20000011454 */
[----:B------:R-:W-:Y:S01]  /*7200*/  IMAD R59, R70, R64, RZ ;  /* 0x00000040463b7224 */ /* 0x000fe200078e02ff */
[----:B------:R-:W-:Y:S01]  /*7210*/  I2IP.S8.S32.SAT R64, R2, R0, R90 ;  /* 0x0000000002407239 */ /* 0x000fe2000000145a */
[----:B------:R-:W-:Y:S01]  /*7220*/  IMAD R14, R5, R72, R14 ;  /* 0x00000048050e7224 */ /* 0x000fe200078e020e */
[----:B------:R-:W-:Y:S01]  /*7230*/  SHF.R.S32.HI R0, RZ, 0x18, R126 ;  /* 0x00000018ff007819 */ /* 0x000fe2000001147e */
[C---:B------:R-:W-:Y:S01]  /*7240*/  IMAD R3, R70.reuse, R16, RZ ;  /* 0x0000001046037224 */ /* 0x040fe200078e02ff */
[----:B------:R-:W-:Y:S01]  /*7250*/  SHF.R.S32.HI R2, RZ, 0x18, R125 ;  /* 0x00000018ff027819 */ /* 0x000fe2000001147d */
[----:B------:R-:W-:Y:S01]  /*7260*/  IMAD R25, R70, R30, RZ ;  /* 0x0000001e46197224 */ /* 0x000fe200078e02ff */
[----:B------:R-:W-:Y:S01]  /*7270*/  SHF.L.U32 R110, R84, 0x8, RZ ;  /* 0x00000008546e7819 */ /* 0x000fe200000006ff */
[----:B------:R-:W-:Y:S01]  /*7280*/  IMAD.MOV.U32 R10, RZ, RZ, R127 ;  /* 0x000000ffff0a7224 */ /* 0x000fe200078e007f */
[----:B------:R-:W-:Y:S01]  /*7290*/  SHF.R.S32.HI R84, RZ, 0x18, R85 ;  /* 0x00000018ff547819 */ /* 0x000fe20000011455 */
[----:B------:R-:W-:Y:S01]  /*72a0*/  IMAD R30, R70, R35, RZ ;  /* 0x00000023461e7224 */ /* 0x000fe200078e02ff */
[----:B------:R-:W-:Y:S01]  /*72b0*/  SHF.R.S32.HI R85, RZ, 0x18, R86 ;  /* 0x00000018ff557819 */ /* 0x000fe20000011456 */
[----:B------:R-:W-:Y:S01]  /*72c0*/  IMAD R15, R77, R72, R15 ;  /* 0x000000484d0f7224 */ /* 0x000fe200078e020f */
[----:B------:R-:W-:Y:S01]  /*72d0*/  SHF.L.U32 R101, R86, 0x8, RZ ;  /* 0x0000000856657819 */ /* 0x000fe200000006ff */
[C---:B------:R-:W-:Y:S01]  /*72e0*/  IMAD R4, R70.reuse, R17, RZ ;  /* 0x0000001146047224 */ /* 0x040fe200078e02ff */
[----:B------:R-:W-:Y:S01]  /*72f0*/  SHF.R.S32.HI R86, RZ, 0x18, R87 ;  /* 0x00000018ff567819 */ /* 0x000fe20000011457 */
[C---:B------:R-:W-:Y:S01]  /*7300*/  IMAD R35, R70.reuse, R40, RZ ;  /* 0x0000002846237224 */ /* 0x040fe200078e02ff */
[----:B------:R-:W-:Y:S01]  /*7310*/  I2IP.S8.S32.SAT R14, R15, R14, RZ ;  /* 0x0000000e0f0e7239 */ /* 0x000fe200000014ff */
[C---:B------:R-:W-:Y:S01]  /*7320*/  IMAD R40, R70.reuse, R45, RZ ;  /* 0x0000002d46287224 */ /* 0x040fe200078e02ff */
[----:B------:R-:W-:Y:S01]  /*7330*/  SHF.L.U32 R98, R87, 0x8, RZ ;  /* 0x0000000857627819 */ /* 0x000fe200000006ff */
[----:B------:R-:W-:Y:S01]  /*7340*/  IMAD R5, R70, R18, RZ ;  /* 0x0000001246057224 */ /* 0x000fe200078e02ff */
[----:B------:R-:W-:Y:S01]  /*7350*/  SHF.L.U32 R102, R88, 0x8, RZ ;  /* 0x0000000858667819 */ /* 0x000fe200000006ff */
[----:B------:R-:W-:Y:S01]  /*7360*/  IMAD R45, R70, R50, RZ ;  /* 0x00000032462d7224 */ /* 0x000fe200078e02ff */
[----:B------:R-:W-:Y:S01]  /*7370*/  SHF.L.U32 R88, R91, 0x10, RZ ;  /* 0x000000105b587819 */ /* 0x000fe200000006ff */
[----:B------:R-:W-:Y:S01]  /*7380*/  IMAD R3, R10, R72, R3 ;  /* 0x000000480a037224 */ /* 0x000fe200078e0203 */
[----:B------:R-:W-:Y:S01]  /*7390*/  SHF.L.U32 R95, R89, 0x8, RZ ;  /* 0x00000008595f7819 */ /* 0x000fe200000006ff */
[C---:B------:R-:W-:Y:S01]  /*73a0*/  IMAD R50, R70.reuse, R55, RZ ;  /* 0x0000003746327224 */ /* 0x040fe200078e02ff */
[C---:B------:R-:W-:Y:S01]  /*73b0*/  PRMT R89, R91.reuse, 0x8880, RZ ;  /* 0x000088805b597816 */ /* 0x040fe200000000ff */
[----:B------:R-:W-:Y:S01]  /*73c0*/  IMAD R55, R70, R60, RZ ;  /* 0x0000003c46377224 */ /* 0x000fe200078e02ff */
[----:B------:R-:W-:Y:S01]  /*73d0*/  SHF.L.U32 R87, R91, 0x8, RZ ;  /* 0x000000085b577819 */ /* 0x000fe200000006ff */
[----:B------:R-:W-:Y:S01]  /*73e0*/  IMAD R4, R0, R72, R4 ;  /* 0x0000004800047224 */ /* 0x000fe200078e0204 */
[----:B------:R-:W-:Y:S01]  /*73f0*/  MOV R0, R124 ;  /* 0x0000007c00007202 */ /* 0x000fe20000000f00 */
[----:B------:R-:W-:Y:S01]  /*7400*/  IMAD R60, R70, R65, RZ ;  /* 0x00000041463c7224 */ /* 0x000fe200078e02ff */
[----:B------:R-:W-:Y:S01]  /*7410*/  I2IP.S8.S32.SAT R65, R9, R8, R11 ;  /* 0x0000000809417239 */ /* 0x000fe2000000140b */
[-C--:B------:R-:W-:Y:S01]  /*7420*/  IMAD R5, R2, R72.reuse, R5 ;  /* 0x0000004802057224 */ /* 0x080fe200078e0205 */
[----:B------:R-:W-:Y:S01]  /*7430*/  SHF.R.S32.HI R8, RZ, 0x18, R123 ;  /* 0x00000018ff087819 */ /* 0x000fe2000001147b */
[----:B------:R-:W-:Y:S01]  /*7440*/  IMAD R16, R70, R21, RZ ;  /* 0x0000001546107224 */ /* 0x000fe200078e02ff */
[----:B------:R-:W-:Y:S01]  /*7450*/  SHF.R.S32.HI R2, RZ, 0x18, R120 ;  /* 0x00000018ff027819 */ /* 0x000fe20000011478 */
[----:B------:R-:W-:Y:S01]  /*7460*/  IMAD R6, R78, R72, R6 ;  /* 0x000000484e067224 */ /* 0x000fe200078e0206 */
[----:B------:R-:W-:Y:S01]  /*7470*/  SHF.R.S32.HI R9, RZ, 0x18, R122 ;  /* 0x00000018ff097819 */ /* 0x000fe2000001147a */
[----:B------:R-:W-:Y:S01]  /*7480*/  IMAD R17, R70, R22, RZ ;  /* 0x0000001646117224 */ /* 0x000fe200078e02ff */
[----:B------:R-:W-:Y:S01]  /*7490*/  IADD3 R68, PT, PT, R68, 0x1, RZ ;  /* 0x0000000144447810 */ /* 0x000fe20007ffe0ff */
[-C--:B------:R-:W-:Y:S01]  /*74a0*/  IMAD R7, R0, R72.reuse, R7 ;  /* 0x0000004800077224 */ /* 0x080fe200078e0207 */
[----:B------:R-:W-:Y:S01]  /*74b0*/  I2IP.S8.S32.SAT R5, R6, R5, RZ ;  /* 0x0000000506057239 */ /* 0x000fe200000014ff */
[----:B------:R-:W-:Y:S01]  /*74c0*/  IMAD R18, R70, R23, RZ ;  /* 0x0000001746127224 */ /* 0x000fe200078e02ff */
[----:B------:R-:W-:Y:S01]  /*74d0*/  MOV R0, R121 ;  /* 0x0000007900007202 */ /* 0x000fe20000000f00 */
[-C--:B------:R-:W-:Y:S01]  /*74e0*/  IMAD R16, R8, R72.reuse, R16 ;  /* 0x0000004808107224 */ /* 0x080fe200078e0210 */
[----:B------:R-:W-:Y:S01]  /*74f0*/  SHF.R.S32.HI R8, RZ, 0x18, R119 ;  /* 0x00000018ff087819 */ /* 0x000fe20000011477 */
[-C--:B------:R-:W-:Y:S02]  /*7500*/  IMAD R17, R9, R72.reuse, R17 ;  /* 0x0000004809117224 */ /* 0x080fe400078e0211 */
[----:B------:R-:W-:Y:S02]  /*7510*/  IMAD R18, R79, R72, R18 ;  /* 0x000000484f127224 */ /* 0x000fe400078e0212 */
[----:B------:R-:W-:Y:S02]  /*7520*/  IMAD R21, R70, R26, RZ ;  /* 0x0000001a46157224 */ /* 0x000fe400078e02ff */
[----:B------:R-:W-:Y:S01]  /*7530*/  IMAD R19, R0, R72, R19 ;  /* 0x0000004800137224 */ /* 0x000fe200078e0213 */
[----:B------:R-:W-:Y:S01]  /*7540*/  I2IP.S8.S32.SAT R17, R18, R17, RZ ;  /* 0x0000001112117239 */ /* 0x000fe200000014ff */
[----:B------:R-:W-:Y:S01]  /*7550*/  IMAD R22, R70, R27, RZ ;  /* 0x0000001b46167224 */ /* 0x000fe200078e02ff */
[----:B------:R-:W-:Y:S01]  /*7560*/  MOV R0, R118 ;  /* 0x0000007600007202 */ /* 0x000fe20000000f00 */
[----:B------:R-:W-:Y:S01]  /*7570*/  IMAD R20, R2, R72, R20 ;  /* 0x0000004802147224 */ /* 0x000fe200078e0214 */
[----:B------:R-:W-:Y:S01]  /*7580*/  I2IP.S8.S32.SAT R16, R16, R7, R17 ;  /* 0x0000000710107239 */ /* 0x000fe20000001411 */
[----:B------:R-:W-:Y:S01]  /*7590*/  IMAD R23, R70, R28, RZ ;  /* 0x0000001c46177224 */ /* 0x000fe200078e02ff */
[----:B------:R-:W-:Y:S01]  /*75a0*/  SHF.R.S32.HI R2, RZ, 0x18, R117 ;  /* 0x00000018ff027819 */ /* 0x000fe20000011475 */
[----:B------:R-:W-:Y:S02]  /*75b0*/  IMAD R21, R8, R72, R21 ;  /* 0x0000004808157224 */ /* 0x000fe400078e0215 */
[----:B------:R-:W-:Y:S02]  /*75c0*/  IMAD R27, R70, R32, RZ ;  /* 0x00000020461b7224 */ /* 0x000fe400078e02ff */
[----:B------:R-:W-:Y:S02]  /*75d0*/  IMAD R22, R80, R72, R22 ;  /* 0x0000004850167224 */ /* 0x000fe400078e0216 */
[C---:B------:R-:W-:Y:S02]  /*75e0*/  IMAD R32, R70.reuse, R37, RZ ;  /* 0x0000002546207224 */ /* 0x040fe400078e02ff */
[----:B------:R-:W-:Y:S01]  /*75f0*/  IMAD R37, R70, R42, RZ ;  /* 0x0000002a46257224 */ /* 0x000fe200078e02ff */
[----:B------:R-:W-:Y:S01]  /*7600*/  I2IP.S8.S32.SAT R17, R22, R21, RZ ;  /* 0x0000001516117239 */ /* 0x000fe200000014ff */
[----:B------:R-:W-:Y:S01]  /*7610*/  IMAD R23, R0, R72, R23 ;  /* 0x0000004800177224 */ /* 0x000fe200078e0217 */
[----:B------:R-:W-:Y:S01]  /*7620*/  SHF.R.S32.HI R0, RZ, 0x18, R116 ;  /* 0x00000018ff007819 */ /* 0x000fe20000011474 */
[----:B------:R-:W-:Y:S01]  /*7630*/  IMAD R42, R70, R47, RZ ;  /* 0x0000002f462a7224 */ /* 0x000fe200078e02ff */
[----:B------:R-:W-:Y:S01]  /*7640*/  I2IP.S8.S32.SAT R17, R20, R19, R17 ;  /* 0x0000001314117239 */ /* 0x000fe20000001411 */
[C---:B------:R-:W-:Y:S02]  /*7650*/  IMAD R47, R70.reuse, R52, RZ ;  /* 0x00000034462f7224 */ /* 0x040fe400078e02ff */
[C---:B------:R-:W-:Y:S02]  /*7660*/  IMAD R52, R70.reuse, R57, RZ ;  /* 0x0000003946347224 */ /* 0x040fe400078e02ff */
[C---:B------:R-:W-:Y:S02]  /*7670*/  IMAD R26, R70.reuse, R31, RZ ;  /* 0x0000001f461a7224 */ /* 0x040fe400078e02ff */
[----:B------:R-:W-:Y:S02]  /*7680*/  IMAD R57, R70, R62, RZ ;  /* 0x0000003e46397224 */ /* 0x000fe400078e02ff */
[-C--:B------:R-:W-:Y:S01]  /*7690*/  IMAD R24, R2, R72.reuse, R24 ;  /* 0x0000004802187224 */ /* 0x080fe200078e0218 */
[----:B------:R-:W-:Y:S01]  /*76a0*/  MOV R2, R115 ;  /* 0x0000007300027202 */ /* 0x000fe20000000f00 */
[----:B------:R-:W-:Y:S01]  /*76b0*/  IMAD R62, R70, R67, RZ ;  /* 0x00000043463e7224 */ /* 0x000fe200078e02ff */
[----:B------:R-:W-:Y:S01]  /*76c0*/  I2IP.S8.S32.SAT R67, R4, R3, R5 ;  /* 0x0000000304437239 */ /* 0x000fe20000001405 */
[-C--:B------:R-:W-:Y:S01]  /*76d0*/  IMAD R25, R0, R72.reuse, R25 ;  /* 0x0000004800197224 */ /* 0x080fe200078e0219 */
[----:B------:R-:W-:Y:S01]  /*76e0*/  SHF.R.S32.HI R3, RZ, 0x18, R114 ;  /* 0x00000018ff037819 */ /* 0x000fe20000011472 */
[----:B------:R-:W-:Y:S01]  /*76f0*/  IMAD R28, R70, R33, RZ ;  /* 0x00000021461c7224 */ /* 0x000fe200078e02ff */
[----:B------:R-:W-:Y:S01]  /*7700*/  SHF.R.S32.HI R4, RZ, 0x18, R113 ;  /* 0x00000018ff047819 */ /* 0x000fe20000011471 */
[-C--:B------:R-:W-:Y:S02]  /*7710*/  IMAD R26, R81, R72.reuse, R26 ;  /* 0x00000048511a7224 */ /* 0x080fe400078e021a */
[-C--:B------:R-:W-:Y:S01]  /*7720*/  IMAD R27, R2, R72.reuse, R27 ;  /* 0x00000048021b7224 */ /* 0x080fe200078e021b */
[----:B------:R-:W-:Y:S01]  /*7730*/  SHF.R.S32.HI R2, RZ, 0x18, R111 ;  /* 0x00000018ff027819 */ /* 0x000fe2000001146f */
[----:B------:R-:W-:Y:S01]  /*7740*/  IMAD R28, R3, R72, R28 ;  /* 0x00000048031c7224 */ /* 0x000fe200078e021c */
[----:B------:R-:W-:Y:S01]  /*7750*/  I2IP.S8.S32.SAT R18, R26, R25, RZ ;  /* 0x000000191a127239 */ /* 0x000fe200000014ff */
[----:B------:R-:W-:Y:S01]  /*7760*/  IMAD R31, R70, R36, RZ ;  /* 0x00000024461f7224 */ /* 0x000fe200078e02ff */
[----:B------:R-:W-:Y:S01]  /*7770*/  SHF.R.S32.HI R3, RZ, 0x18, R108 ;  /* 0x00000018ff037819 */ /* 0x000fe2000001146c */
[-C--:B------:R-:W-:Y:S01]  /*7780*/  IMAD R29, R4, R72.reuse, R29 ;  /* 0x00000048041d7224 */ /* 0x080fe200078e021d */
[----:B------:R-:W-:Y:S01]  /*7790*/  I2IP.S8.S32.SAT R18, R24, R23, R18 ;  /* 0x0000001718127239 */ /* 0x000fe20000001412 */
[----:B------:R-:W-:Y:S01]  /*77a0*/  IMAD.MOV.U32 R0, RZ, RZ, R112 ;  /* 0x000000ffff007224 */ /* 0x000fe200078e0070 */
[----:B------:R-:W-:Y:S01]  /*77b0*/  SHF.R.S32.HI R4, RZ, 0x18, R107 ;  /* 0x00000018ff047819 */ /* 0x000fe2000001146b */
[-C--:B------:R-:W-:Y:S02]  /*77c0*/  IMAD R30, R82, R72.reuse, R30 ;  /* 0x00000048521e7224 */ /* 0x080fe400078e021e */
[----:B------:R-:W-:Y:S01]  /*77d0*/  IMAD R31, R0, R72, R31 ;  /* 0x00000048001f7224 */ /* 0x000fe200078e021f */
[----:B------:R-:W-:Y:S01]  /*77e0*/  SHF.R.S32.HI R0, RZ, 0x18, R110 ;  /* 0x00000018ff007819 */ /* 0x000fe2000001146e */
[----:B------:R-:W-:Y:S01]  /*77f0*/  IMAD R33, R70, R38, RZ ;  /* 0x0000002646217224 */ /* 0x000fe200078e02ff */
[----:B------:R-:W-:Y:S01]  /*7800*/  I2IP.S8.S32.SAT R19, R30, R29, RZ ;  /* 0x0000001d1e137239 */ /* 0x000fe200000014ff */
[-C--:B------:R-:W-:Y:S01]  /*7810*/  IMAD R32, R2, R72.reuse, R32 ;  /* 0x0000004802207224 */ /* 0x080fe200078e0220 */
[----:B------:R-:W-:Y:S01]  /*7820*/  MOV R2, R109 ;  /* 0x0000006d00027202 */ /* 0x000fe20000000f00 */
[----:B------:R-:W-:Y:S01]  /*7830*/  IMAD R33, R0, R72, R33 ;  /* 0x0000004800217224 */ /* 0x000fe200078e0221 */
[----:B------:R-:W-:Y:S01]  /*7840*/  I2IP.S8.S32.SAT R19, R28, R27, R19 ;  /* 0x0000001b1c137239 */ /* 0x000fe20000001413 */
[----:B------:R-:W-:Y:S01]  /*7850*/  IMAD R36, R70, R41, RZ ;  /* 0x0000002946247224 */ /* 0x000fe200078e02ff */
[----:B------:R-:W-:Y:S01]  /*7860*/  MOV R0, R106 ;  /* 0x0000006a00007202 */ /* 0x000fe20000000f00 */
[-C--:B------:R-:W-:Y:S02]  /*7870*/  IMAD R34, R83, R72.reuse, R34 ;  /* 0x0000004853227224 */ /* 0x080fe400078e0222 */
[-C--:B------:R-:W-:Y:S01]  /*7880*/  IMAD R35, R2, R72.reuse, R35 ;  /* 0x0000004802237224 */ /* 0x080fe200078e0223 */
[----:B------:R-:W-:Y:S01]  /*7890*/  SHF.R.S32.HI R2, RZ, 0x18, R104 ;  /* 0x00000018ff027819 */ /* 0x000fe20000011468 */
[----:B------:R-:W-:Y:S01]  /*78a0*/  IMAD R38, R70, R43, RZ ;  /* 0x0000002b46267224 */ /* 0x000fe200078e02ff */
[----:B------:R-:W-:Y:S01]  /*78b0*/  I2IP.S8.S32.SAT R33, R34, R33, RZ ;  /* 0x0000002122217239 */ /* 0x000fe200000014ff */
[-C--:B------:R-:W-:Y:S01]  /*78c0*/  IMAD R36, R3, R72.reuse, R36 ;  /* 0x0000004803247224 */ /* 0x080fe200078e0224 */
[----:B------:R-:W-:Y:S01]  /*78d0*/  SHF.R.S32.HI R3, RZ, 0x18, R99 ;  /* 0x00000018ff037819 */ /* 0x000fe20000011463 */
[-C--:B------:R-:W-:Y:S01]  /*78e0*/  IMAD R37, R4, R72.reuse, R37 ;  /* 0x0000004804257224 */ /* 0x080fe200078e0225 */
[----:B------:R-:W-:Y:S01]  /*78f0*/  I2IP.S8.S32.SAT R32, R32, R31, R33 ;  /* 0x0000001f20207239 */ /* 0x000fe20000001421 */
[-C--:B------:R-:W-:Y:S01]  /*7900*/  IMAD R38, R84, R72.reuse, R38 ;  /* 0x0000004854267224 */ /* 0x080fe200078e0226 */
[----:B------:R-:W-:Y:S01]  /*7910*/  SHF.R.S32.HI R4, RZ, 0x18, R98 ;  /* 0x00000018ff047819 */ /* 0x000fe20000011462 */
[----:B------:R-:W-:Y:S01]  /*7920*/  IMAD R39, R0, R72, R39 ;  /* 0x0000004800277224 */ /* 0x000fe200078e0227 */
[----:B------:R-:W-:Y:S01]  /*7930*/  SHF.R.S32.HI R0, RZ, 0x18, R101 ;  /* 0x00000018ff007819 */ /* 0x000fe20000011465 */
[----:B------:R-:W-:Y:S01]  /*7940*/  IMAD R41, R70, R46, RZ ;  /* 0x0000002e46297224 */ /* 0x000fe200078e02ff */
[----:B------:R-:W-:Y:S01]  /*7950*/  I2IP.S8.S32.SAT R37, R38, R37, RZ ;  /* 0x0000002526257239 */ /* 0x000fe200000014ff */
[----:B------:R-:W-:Y:S01]  /*7960*/  IMAD R40, R2, R72, R40 ;  /* 0x0000004802287224 */ /* 0x000fe200078e0228 */
[----:B------:R-:W-:Y:S01]  /*7970*/  MOV R2, R100 ;  /* 0x0000006400027202 */ /* 0x000fe20000000f00 */
[----:B------:R-:W-:Y:S01]  /*7980*/  IMAD R43, R70, R48, RZ ;  /* 0x00000030462b7224 */ /* 0x000fe200078e02ff */
[----:B------:R-:W-:Y:S01]  /*7990*/  I2IP.S8.S32.SAT R33, R36, R35, R37 ;  /* 0x0000002324217239 */ /* 0x000fe20000001425 */
[-C--:B------:R-:W-:Y:S01]  /*79a0*/  IMAD R41, R0, R72.reuse, R41 ;  /* 0x0000004800297224 */ /* 0x080fe200078e0229 */
        /* <DEDUP_REMOVED lines=10> */
[----:B------:R-:W-:Y:S01]  /*7a50*/  IMAD R48, R70, R53, RZ ;  /* 0x0000003546307224 */ /* 0x000fe200078e02ff */
[----:B------:R-:W-:Y:S01]  /*7a60*/  SHF.R.S32.HI R4, RZ, 0x18, R87 ;  /* 0x00000018ff047819 */ /* 0x000fe20000011457 */
[-C--:B------:R-:W-:Y:S02]  /*7a70*/  IMAD R46, R86, R72.reuse, R46 ;  /* 0x00000048562e7224 */ /* 0x080fe400078e022e */
[-C--:B------:R-:W-:Y:S02]  /*7a80*/  IMAD R47, R0, R72.reuse, R47 ;  /* 0x00000048002f7224 */ /* 0x080fe400078e022f */
[----:B------:R-:W-:Y:S01]  /*7a90*/  IMAD R48, R2, R72, R48 ;  /* 0x0000004802307224 */ /* 0x000fe200078e0230 */
[----:B------:R-:W-:Y:S01]  /*7aa0*/  SHF.R.S32.HI R2, RZ, 0x18, R96 ;  /* 0x00000018ff027819 */ /* 0x000fe20000011460 */
[----:B------:R-:W-:Y:S01]  /*7ab0*/  IMAD R51, R70, R56, RZ ;  /* 0x0000003846337224 */ /* 0x000fe200078e02ff */
[----:B------:R-:W-:Y:S01]  /*7ac0*/  I2IP.S8.S32.SAT R35, R46, R45, RZ ;  /* 0x0000002d2e237239 */ /* 0x000fe200000014ff */
[-C--:B------:R-:W-:Y:S01]  /*7ad0*/  IMAD R49, R3, R72.reuse, R49 ;  /* 0x0000004803317224 */ /* 0x080fe200078e0231 */
[----:B------:R-:W-:Y:S01]  /*7ae0*/  SHF.R.S32.HI R3, RZ, 0x18, R95 ;  /* 0x00000018ff037819 */ /* 0x000fe2000001145f */
[----:B------:R-:W-:Y:S01]  /*7af0*/  IMAD.MOV.U32 R0, RZ, RZ, R97 ;  /* 0x000000ffff007224 */ /* 0x000fe200078e0061 */
[----:B------:R-:W-:Y:S01]  /*7b00*/  I2IP.S8.S32.SAT R35, R44, R43, R35 ;  /* 0x0000002b2c237239 */ /* 0x000fe20000001423 */
[-C--:B------:R-:W-:Y:S02]  /*7b10*/  IMAD R50, R71, R72.reuse, R50 ;  /* 0x0000004847327224 */ /* 0x080fe400078e0232 */
[----:B------:R-:W-:Y:S01]  /*7b20*/  IMAD R51, R0, R72, R51 ;  /* 0x0000004800337224 */ /* 0x000fe200078e0233 */
[----:B------:R-:W-:Y:S01]  /*7b30*/  MOV R0, R94 ;  /* 0x0000005e00007202 */ /* 0x000fe20000000f00 */
[----:B------:R-:W-:Y:S01]  /*7b40*/  IMAD R53, R70, R58, RZ ;  /* 0x0000003a46357224 */ /* 0x000fe200078e02ff */
[----:B------:R-:W-:Y:S01]  /*7b50*/  I2IP.S8.S32.SAT R49, R50, R49, RZ ;  /* 0x0000003132317239 */ /* 0x000fe200000014ff */
[-C--:B------:R-:W-:Y:S01]  /*7b60*/  IMAD R52, R2, R72.reuse, R52 ;  /* 0x0000004802347224 */ /* 0x080fe200078e0234 */
[----:B------:R-:W-:Y:S01]  /*7b70*/  SHF.R.S32.HI R2, RZ, 0x18, R93 ;  /* 0x00000018ff027819 */ /* 0x000fe2000001145d */
[-C--:B------:R-:W-:Y:S01]  /*7b80*/  IMAD R53, R3, R72.reuse, R53 ;  /* 0x0000004803357224 */ /* 0x080fe200078e0235 */
[----:B------:R-:W-:Y:S01]  /*7b90*/  SHF.R.S32.HI R3, RZ, 0x18, R88 ;  /* 0x00000018ff037819 */ /* 0x000fe20000011458 */
[----:B------:R-:W-:Y:S01]  /*7ba0*/  IMAD R54, R73, R72, R54 ;  /* 0x0000004849367224 */ /* 0x000fe200078e0236 */
[----:B------:R-:W-:Y:S01]  /*7bb0*/  I2IP.S8.S32.SAT R48, R48, R47, R49 ;  /* 0x0000002f30307239 */ /* 0x000fe20000001431 */
[C---:B------:R-:W-:Y:S02]  /*7bc0*/  IMAD R56, R70.reuse, R61, RZ ;  /* 0x0000003d46387224 */ /* 0x040fe400078e02ff */
[----:B------:R-:W-:Y:S01]  /*7bd0*/  IMAD R61, R70, R66, RZ ;  /* 0x00000042463d7224 */ /* 0x000fe200078e02ff */
[----:B------:R-:W-:Y:S01]  /*7be0*/  I2IP.S8.S32.SAT R66, R13, R12, R14 ;  /* 0x0000000c0d427239 */ /* 0x000fe2000000140e */
[-C--:B------:R-:W-:Y:S01]  /*7bf0*/  IMAD R55, R0, R72.reuse, R55 ;  /* 0x0000004800377224 */ /* 0x080fe200078e0237 */
[----:B------:R-:W-:Y:S01]  /*7c00*/  SHF.R.S32.HI R0, RZ, 0x18, R92 ;  /* 0x00000018ff007819 */ /* 0x000fe2000001145c */
[-C--:B------:R-:W-:Y:S01]  /*7c10*/  IMAD R56, R2, R72.reuse, R56 ;  /* 0x0000004802387224 */ /* 0x080fe200078e0238 */
[----:B------:R-:W-:Y:S01]  /*7c20*/  MOV R2, R89 ;  /* 0x0000005900027202 */ /* 0x000fe20000000f00 */
[----:B------:R1:W-:Y:S01]  /*7c30*/  STS.128 [R146+UR57+0x2400], R64 ;  /* 0x0024004092007988 */ /* 0x0003e20008000c39 */
[----:B------:R-:W-:Y:S01]  /*7c40*/  IMAD R58, R70, R63, RZ ;  /* 0x0000003f463a7224 */ /* 0x000fe200078e02ff */
[----:B------:R-:W-:Y:S01]  /*7c50*/  I2IP.S8.S32.SAT R49, R54, R53, RZ ;  /* 0x0000003536317239 */ /* 0x000fe200000014ff */
[-C--:B------:R-:W-:Y:S02]  /*7c60*/  IMAD R57, R0, R72.reuse, R57 ;  /* 0x0000004800397224 */ /* 0x080fe400078e0239 */
[-C--:B------:R-:W-:Y:S01]  /*7c70*/  IMAD R58, R74, R72.reuse, R58 ;  /* 0x000000484a3a7224 */ /* 0x080fe200078e023a */
[----:B------:R-:W-:Y:S01]  /*7c80*/  I2IP.S8.S32.SAT R49, R52, R51, R49 ;  /* 0x0000003334317239 */ /* 0x000fe20000001431 */
[-C--:B------:R-:W-:Y:S01]  /*7c90*/  IMAD R59, R2, R72.reuse, R59 ;  /* 0x00000048023b7224 */ /* 0x080fe200078e023b */
[----:B------:R1:W-:Y:S01]  /*7ca0*/  STS.128 [R145+0x2400], R16 ;  /* 0x0024001091007388 */ /* 0x0003e20000000c00 */
[-C--:B------:R-:W-:Y:S01]  /*7cb0*/  IMAD R60, R3, R72.reuse, R60 ;  /* 0x00000048033c7224 */ /* 0x080fe200078e023c */
[----:B------:R-:W-:Y:S01]  /*7cc0*/  I2IP.S8.S32.SAT R50, R58, R57, RZ ;  /* 0x000000393a327239 */ /* 0x000fe200000014ff */
[-C--:B------:R-:W-:Y:S02]  /*7cd0*/  IMAD R61, R4, R72.reuse, R61 ;  /* 0x00000048043d7224 */ /* 0x080fe400078e023d */
[----:B------:R-:W-:Y:S01]  /*7ce0*/  IMAD R62, R75, R72, R62 ;  /* 0x000000484b3e7224 */ /* 0x000fe200078e023e */
[----:B------:R-:W-:Y:S02]  /*7cf0*/  I2IP.S8.S32.SAT R50, R56, R55, R50 ;  /* 0x0000003738327239 */ /* 0x000fe40000001432 */
[----:B------:R1:W-:Y:S02]  /*7d00*/  STS.128 [R144+0x2400], R32 ;  /* 0x0024002090007388 */ /* 0x0003e40000000c00 */
[----:B------:R-:W-:Y:S04]  /*7d10*/  I2IP.S8.S32.SAT R61, R62, R61, RZ ;  /* 0x0000003d3e3d7239 */ /* 0x000fe800000014ff */
[----:B------:R-:W-:Y:S05]  /*7d20*/  I2IP.S8.S32.SAT R51, R60, R59, R61 ;  /* 0x0000003b3c337239 */ /* 0x000fea000000143d */
[----:B------:R1:W-:Y:S01]  /*7d30*/  STS.128 [R143+0x2400], R48 ;  /* 0x002400308f007388 */ /* 0x0003e20000000c00 */
[----:B------:R-:W-:Y:S01]  /*7d40*/  @!PT LDS RZ, [RZ] ;  /* 0x00000000fffff984 */ /* 0x000fe20000000800 */
[----:B------:R-:W-:Y:S01]  /*7d50*/  @!PT LDS RZ, [RZ] ;  /* 0x00000000fffff984 */ /* 0x000fe20000000800 */
[----:B------:R-:W-:Y:S01]  /*7d60*/  @!PT LDS RZ, [RZ] ;  /* 0x00000000fffff984 */ /* 0x000fe20000000800 */
[----:B------:R-:W-:Y:S01]  /*7d70*/  @!PT LDS RZ, [RZ] ;  /* 0x00000000fffff984 */ /* 0x000fe20000000800 */
[----:B------:R3:W-:Y:S07]  /*7d80*/  MEMBAR.ALL.CTA ;  /* 0x0000000000007992 */ /* 0x0007ee0000008000 */
[----:B---3--:R-:W3:Y:S02]  /*7d90*/  FENCE.VIEW.ASYNC.S ;  /* 0x00000000000073c6 */ /* 0x008ee40000000000 */
[----:B---3--:R-:W-:Y:S06]  /*7da0*/  BAR.SYNC.DEFER_BLOCKING 0x1, 0x80 ;  /* 0x0042000000007b1d */ /* 0x008fec0000010000 */
[----:B------:R-:W-:Y:S05]  /*7db0*/  @P0 BRA `(.L_x_128) ;  /* 0x0000000000300947 */ /* 0x000fea0003800000 */
[----:B------:R-:W-:Y:S02]  /*7dc0*/  UIADD3 UR10, UPT, UPT, UR57, 0x2400, URZ ;  /* 0x00002400390a7890 */ /* 0x000fe4000fffe0ff */
[----:B------:R-:W-:Y:S02]  /*7dd0*/  UIADD3 UR8, UP0, UPT, UR62, 0x680, URZ ;  /* 0x000006803e087890 */ /* 0x000fe4000ff1e0ff */
[----:B------:R-:W-:Y:S02]  /*7de0*/  USHF.L.U32 UR5, UR51, 0x6, URZ ;  /* 0x0000000633057899 */ /* 0x000fe400080006ff */
[----:B------:R-:W-:Y:S01]  /*7df0*/  MOV R154, UR10 ;  /* 0x0000000a009a7c02 */ /* 0x000fe20008000f00 */
[----:B------:R-:W-:Y:S02]  /*7e00*/  USHF.L.U32 UR6, UR50, 0x7, URZ ;  /* 0x0000000732067899 */ /* 0x000fe400080006ff */
[----:B------:R-:W-:Y:S01]  /*7e10*/  UIADD3.X UR9, UPT, UPT, URZ, UR63, URZ, UP0, !UPT ;  /* 0x0000003fff097290 */ /* 0x000fe200087fe4ff */
[----:B------:R-:W-:Y:S01]  /*7e20*/  R2UR UR4, R154 ;  /* 0x000000009a0472ca */ /* 0x000fe200000e0000 */
[----:B------:R-:W-:Y:S11]  /*7e30*/  UMOV UR7, UR36 ;  /* 0x0000002400077c82 */ /* 0x000ff60008000000 */
[----:B------:R-:W-:Y:S01]  /*7e40*/  @!UPT UIADD3 URZ, UPT, UPT, URZ, URZ, URZ ;  /* 0x000000fffffff290 */ /* 0x000fe2000fffe0ff */
[----:B------:R3:W-:Y:S01]  /*7e50*/  UTMASTG.3D [UR4], [UR8] ;  /* 0x00000004080073b5 */ /* 0x0007e20008010000 */
[----:B------:R0:W-:Y:S01]  /*7e60*/  UTMACMDFLUSH ;  /* 0x00000000000079b7 */ /* 0x0001e20000000000 */
[----:B---3--:R-:W-:Y:S04]  /*7e70*/  DEPBAR.LE SB0, 0x0 ;  /* 0x000080000000791a */ /* 0x008fe80000000000 */
.L_x_128:
[----:B------:R-:W-:Y:S05]  /*7e80*/  BSYNC.RECONVERGENT B0 ;  /* 0x0000000000007941 */ /* 0x000fea0003800200 */
.L_x_127:
[----:B------:R-:W-:Y:S01]  /*7e90*/  BAR.SYNC.DEFER_BLOCKING 0x1, 0x80 ;  /* 0x0042000000007b1d */ /* 0x000fe20000010000 */
[----:B------:R-:W-:Y:S01]  /*7ea0*/  ISETP.NE.AND P0, PT, R150, 0x2, PT ;  /* 0x000000029600780c */ /* 0x000fe20003f05270 */
[----:B------:R-:W-:Y:S01]  /*7eb0*/  UISETP.NE.AND UP0, UPT, UR61, URZ, UPT ;  /* 0x000000ff3d00728c */ /* 0x000fe2000bf05270 */
[----:B------:R-:W-:Y:S01]  /*7ec0*/  ISETP.NE.AND P1, PT, R68, 0x4, PT ;  /* 0x000000044400780c */ /* 0x000fe20003f25270 */
[----:B------:R-:W-:Y:S01]  /*7ed0*/  UIADD3 UR51, UPT, UPT, UR42, UR48, URZ ;  /* 0x000000302a337290 */ /* 0x000fe2000fffe0ff */
[----:B------:R-:W-:Y:S01]  /*7ee0*/  SEL R2, RZ, 0x1, P0 ;  /* 0x00000001ff027807 */ /* 0x000fe20000000000 */
[----:B------:R-:W-:Y:S01]  /*7ef0*/  UIADD3 UR50, UPT, UPT, UR43, UR49, URZ ;  /* 0x000000312b327290 */ /* 0x000fe2000fffe0ff */
[----:B------:R-:W-:Y:S02]  /*7f00*/  SEL R0, RZ, 0x1, P1 ;  /* 0x00000001ff007807 */ /* 0x000fe40000800000 */
[----:B------:R-:W-:Y:S02]  /*7f10*/  LOP3.LUT R152, R152, R2, RZ, 0x3c, !PT ;  /* 0x0000000298987212 */ /* 0x000fe400078e3cff */
[----:B------:R-:W-:Y:S02]  /*7f20*/  LOP3.LUT R153, R153, R0, RZ, 0x3c, !PT ;  /* 0x0000000099997212 */ /* 0x000fe400078e3cff */
[----:B------:R-:W-:Y:S02]  /*7f30*/  SEL R150, R150, RZ, P0 ;  /* 0x000000ff96967207 */ /* 0x000fe40000000000 */
[----:B------:R-:W-:Y:S01]  /*7f40*/  SEL R68, R68, RZ, P1 ;  /* 0x000000ff44447207 */ /* 0x000fe20000800000 */
[----:B------:R-:W-:Y:S01]  /*7f50*/  UMOV UR36, UR60 ;  /* 0x0000003c00247c82 */ /* 0x000fe20008000000 */
[----:B------:R-:W-:Y:S05]  /*7f60*/  BRA.U UP0, `(.L_x_129) ;  /* 0xffffffdd000c7547 */ /* 0x000fea000b83ffff */
[----:B------:R-:W-:Y:S05]  /*7f70*/  EXIT ;  /* 0x000000000000794d */ /* 0x000fea0003800000 */
.L_x_25:
[----:B---3--:R3:W4:Y:S02]  /*7f80*/  SYNCS.PHASECHK.TRANS64.TRYWAIT P0, [R0+URZ+0x1d0], R2 ;  /* 0x0001d002000075a7 */ /* 0x00872400080011ff */
[----:B----4-:R-:W-:Y:S05]  /*7f90*/  @!P0 NANOSLEEP.SYNCS 0x989680 ;  /* 0x009896800000895d */ /* 0x010fea0003900000 */
[----:B------:R-:W4:Y:S02]  /*7fa0*/  @!P0 SYNCS.PHASECHK.TRANS64 P0, [R0+URZ+0x1d0], R2 ;  /* 0x0001d002000085a7 */ /* 0x000f2400080010ff */
[----:B----4-:R-:W-:Y:S05]  /*7fb0*/  @!P0 BRA `(.L_x_25) ;  /* 0xfffffffc00f08947 */ /* 0x010fea000383ffff */
[----:B------:R-:W-:Y:S05]  /*7fc0*/  BRA `(.L_x_130) ;  /* 0xffffff9c00007947 */ /* 0x000fea000383ffff */
.L_x_28:
[----:B--2---:R-:W-:-:S07]  /*7fd0*/  MOV R0, UR33 ;  /* 0x0000002100007c02 */ /* 0x004fce0008000f00 */
.L_x_131:
[----:B--2---:R2:W3:Y:S02]  /*7fe0*/  SYNCS.PHASECHK.TRANS64.TRYWAIT P0, [R0+URZ+0xa0], R3 ;  /* 0x0000a003000075a7 */ /* 0x0044e400080011ff */
[----:B---3--:R-:W-:Y:S05]  /*7ff0*/  @!P0 NANOSLEEP.SYNCS 0x989680 ;  /* 0x009896800000895d */ /* 0x008fea0003900000 */
[----:B------:R-:W3:Y:S02]  /*8000*/  @!P0 SYNCS.PHASECHK.TRANS64 P0, [R0+URZ+0xa0], R3 ;  /* 0x0000a003000085a7 */ /* 0x000ee400080010ff */
[----:B---3--:R-:W-:Y:S05]  /*8010*/  @!P0 BRA `(.L_x_131) ;  /* 0xfffffffc00f08947 */ /* 0x008fea000383ffff */
[----:B------:R-:W-:Y:S05]  /*8020*/  BRA `(.L_x_27) ;  /* 0xffffff9c00587947 */ /* 0x000fea000383ffff */
.L_x_35:
[----:B-1----:R-:W-:-:S07]  /*8030*/  MOV R0, UR17 ;  /* 0x0000001100007c02 */ /* 0x002fce0008000f00 */
.L_x_132:
[----:B-1----:R1:W2:Y:S02]  /*8040*/  SYNCS.PHASECHK.TRANS64.TRYWAIT P0, [R0+URZ+0xa0], R3 ;  /* 0x0000a003000075a7 */ /* 0x0022a400080011ff */
[----:B--2---:R-:W-:Y:S05]  /*8050*/  @!P0 NANOSLEEP.SYNCS 0x989680 ;  /* 0x009896800000895d */ /* 0x004fea0003900000 */
[----:B------:R-:W2:Y:S02]  /*8060*/  @!P0 SYNCS.PHASECHK.TRANS64 P0, [R0+URZ+0xa0], R3 ;  /* 0x0000a003000085a7 */ /* 0x000ea400080010ff */
[----:B--2---:R-:W-:Y:S05]  /*8070*/  @!P0 BRA `(.L_x_132) ;  /* 0xfffffffc00f08947 */ /* 0x004fea000383ffff */
[----:B------:R-:W-:Y:S05]  /*8080*/  BRA `(.L_x_34) ;  /* 0xffffffa000187947 */ /* 0x000fea000383ffff */
.L_x_40:
[----:B-1----:R1:W2:Y:S02]  /*8090*/  SYNCS.PHASECHK.TRANS64.TRYWAIT P0, [R3+URZ+0x160], R0 ;  /* 0x00016000030075a7 */ /* 0x0022a400080011ff */
[----:B--2---:R-:W-:Y:S05]  /*80a0*/  @!P0 NANOSLEEP.SYNCS 0x989680 ;  /* 0x009896800000895d */ /* 0x004fea0003900000 */
[----:B------:R-:W2:Y:S02]  /*80b0*/  @!P0 SYNCS.PHASECHK.TRANS64 P0, [R3+URZ+0x160], R0 ;  /* 0x00016000030085a7 */ /* 0x000ea400080010ff */
[----:B--2---:R-:W-:Y:S05]  /*80c0*/  @!P0 BRA `(.L_x_40) ;  /* 0xfffffffc00f08947 */ /* 0x004fea000383ffff */
[----:B------:R-:W-:Y:S05]  /*80d0*/  BRA `(.L_x_133) ;  /* 0xffffffa000c07947 */ /* 0x000fea000383ffff */
.L_x_44:
[----:B------:R-:W-:-:S07]  /*80e0*/  MOV R0, UR4 ;  /* 0x0000000400007c02 */ /* 0x000fce0008000f00 */
.L_x_134:
[----:B-1----:R1:W2:Y:S02]  /*80f0*/  SYNCS.PHASECHK.TRANS64.TRYWAIT P0, [R0+URZ], R2 ;  /* 0x00000002000075a7 */ /* 0x0022a400080011ff */
[----:B--2---:R-:W-:Y:S05]  /*8100*/  @!P0 NANOSLEEP.SYNCS 0x989680 ;  /* 0x009896800000895d */ /* 0x004fea0003900000 */
[----:B------:R-:W2:Y:S02]  /*8110*/  @!P0 SYNCS.PHASECHK.TRANS64 P0, [R0+URZ], R2 ;  /* 0x00000002000085a7 */ /* 0x000ea400080010ff */
[----:B--2---:R-:W-:Y:S05]  /*8120*/  @!P0 BRA `(.L_x_134) ;  /* 0xfffffffc00f08947 */ /* 0x004fea000383ffff */
[----:B------:R-:W-:Y:S05]  /*8130*/  BRA `(.L_x_135) ;  /* 0xffffffa800447947 */ /* 0x000fea000383ffff */
.L_x_45:
[----:B------:R-:W-:-:S07]  /*8140*/  MOV R0, UR4 ;  /* 0x0000000400007c02 */ /* 0x000fce0008000f00 */
.L_x_136:
[----:B-1----:R1:W2:Y:S02]  /*8150*/  SYNCS.PHASECHK.TRANS64.TRYWAIT P0, [R0+URZ], R3 ;  /* 0x00000003000075a7 */ /* 0x0022a400080011ff */
[----:B--2---:R-:W-:Y:S05]  /*8160*/  @!P0 NANOSLEEP.SYNCS 0x989680 ;  /* 0x009896800000895d */ /* 0x004fea0003900000 */
[----:B------:R-:W2:Y:S02]  /*8170*/  @!P0 SYNCS.PHASECHK.TRANS64 P0, [R0+URZ], R3 ;  /* 0x00000003000085a7 */ /* 0x000ea400080010ff */
[----:B--2---:R-:W-:Y:S05]  /*8180*/  @!P0 BRA `(.L_x_136) ;  /* 0xfffffffc00f08947 */ /* 0x004fea000383ffff */
[----:B------:R-:W-:Y:S05]  /*8190*/  BRA `(.L_x_137) ;  /* 0xffffffa800507947 */ /* 0x000fea000383ffff */
.L_x_46:
[----:B------:R-:W-:-:S07]  /*81a0*/  MOV R0, UR4 ;  /* 0x0000000400007c02 */ /* 0x000fce0008000f00 */
.L_x_138:
[----:B-1----:R1:W2:Y:S02]  /*81b0*/  SYNCS.PHASECHK.TRANS64.TRYWAIT P0, [R0+URZ], R3 ;  /* 0x00000003000075a7 */ /* 0x0022a400080011ff */
[----:B--2---:R-:W-:Y:S05]  /*81c0*/  @!P0 NANOSLEEP.SYNCS 0x989680 ;  /* 0x009896800000895d */ /* 0x004fea0003900000 */
[----:B------:R-:W2:Y:S02]  /*81d0*/  @!P0 SYNCS.PHASECHK.TRANS64 P0, [R0+URZ], R3 ;  /* 0x00000003000085a7 */ /* 0x000ea400080010ff */
[----:B--2---:R-:W-:Y:S05]  /*81e0*/  @!P0 BRA `(.L_x_138) ;  /* 0xfffffffc00f08947 */ /* 0x004fea000383ffff */
[----:B------:R-:W-:Y:S05]  /*81f0*/  BRA `(.L_x_139) ;  /* 0xffffffa8005c7947 */ /* 0x000fea000383ffff */
.L_x_47:
[----:B------:R-:W-:-:S07]  /*8200*/  MOV R0, UR4 ;  /* 0x0000000400007c02 */ /* 0x000fce0008000f00 */
.L_x_140:
[----:B-1----:R1:W2:Y:S02]  /*8210*/  SYNCS.PHASECHK.TRANS64.TRYWAIT P0, [R0+URZ], R3 ;  /* 0x00000003000075a7 */ /* 0x0022a400080011ff */
[----:B--2---:R-:W-:Y:S05]  /*8220*/  @!P0 NANOSLEEP.SYNCS 0x989680 ;  /* 0x009896800000895d */ /* 0x004fea0003900000 */
[----:B------:R-:W2:Y:S02]  /*8230*/  @!P0 SYNCS.PHASECHK.TRANS64 P0, [R0+URZ], R3 ;  /* 0x00000003000085a7 */ /* 0x000ea400080010ff */
[----:B--2---:R-:W-:Y:S05]  /*8240*/  @!P0 BRA `(.L_x_140) ;  /* 0xfffffffc00f08947 */ /* 0x004fea000383ffff */
[----:B------:R-:W-:Y:S05]  /*8250*/  BRA `(.L_x_141) ;  /* 0xffffffa800687947 */ /* 0x000fea000383ffff */
.L_x_48:
[----:B------:R-:W-:-:S07]  /*8260*/  MOV R0, UR4 ;  /* 0x0000000400007c02 */ /* 0x000fce0008000f00 */
.L_x_142:
[----:B-1----:R1:W2:Y:S02]  /*8270*/  SYNCS.PHASECHK.TRANS64.TRYWAIT P0, [R0+URZ], R3 ;  /* 0x00000003000075a7 */ /* 0x0022a400080011ff */
[----:B--2---:R-:W-:Y:S05]  /*8280*/  @!P0 NANOSLEEP.SYNCS 0x989680 ;  /* 0x009896800000895d */ /* 0x004fea0003900000 */
[----:B------:R-:W2:Y:S02]  /*8290*/  @!P0 SYNCS.PHASECHK.TRANS64 P0, [R0+URZ], R3 ;  /* 0x00000003000085a7 */ /* 0x000ea400080010ff */
[----:B--2---:R-:W-:Y:S05]  /*82a0*/  @!P0 BRA `(.L_x_142) ;  /* 0xfffffffc00f08947 */ /* 0x004fea000383ffff */
[----:B------:R-:W-:Y:S05]  /*82b0*/  BRA `(.L_x_143) ;  /* 0xffffffa800747947 */ /* 0x000fea000383ffff */
.L_x_49:
[----:B------:R-:W-:-:S07]  /*82c0*/  MOV R0, UR4 ;  /* 0x0000000400007c02 */ /* 0x000fce0008000f00 */
.L_x_144:
[----:B-1----:R1:W2:Y:S02]  /*82d0*/  SYNCS.PHASECHK.TRANS64.TRYWAIT P0, [R0+URZ], R3 ;  /* 0x00000003000075a7 */ /* 0x0022a400080011ff */
[----:B--2---:R-:W-:Y:S05]  /*82e0*/  @!P0 NANOSLEEP.SYNCS 0x989680 ;  /* 0x009896800000895d */ /* 0x004fea0003900000 */
[----:B------:R-:W2:Y:S02]  /*82f0*/  @!P0 SYNCS.PHASECHK.TRANS64 P0, [R0+URZ], R3 ;  /* 0x00000003000085a7 */ /* 0x000ea400080010ff */
[----:B--2---:R-:W-:Y:S05]  /*8300*/  @!P0 BRA `(.L_x_144) ;  /* 0xfffffffc00f08947 */ /* 0x004fea000383ffff */
[----:B------:R-:W-:Y:S05]  /*8310*/  BRA `(.L_x_145) ;  /* 0xffffffa800807947 */ /* 0x000fea000383ffff */
.L_x_50:
[----:B------:R-:W-:-:S07]  /*8320*/  MOV R0, UR4 ;  /* 0x0000000400007c02 */ /* 0x000fce0008000f00 */
.L_x_146:
[----:B-1----:R1:W2:Y:S02]  /*8330*/  SYNCS.PHASECHK.TRANS64.TRYWAIT P0, [R0+URZ], R3 ;  /* 0x00000003000075a7 */ /* 0x0022a400080011ff */
[----:B--2---:R-:W-:Y:S05]  /*8340*/  @!P0 NANOSLEEP.SYNCS 0x989680 ;  /* 0x009896800000895d */ /* 0x004fea0003900000 */
[----:B------:R-:W2:Y:S02]  /*8350*/  @!P0 SYNCS.PHASECHK.TRANS64 P0, [R0+URZ], R3 ;  /* 0x00000003000085a7 */ /* 0x000ea400080010ff */
[----:B--2---:R-:W-:Y:S05]  /*8360*/  @!P0 BRA `(.L_x_146) ;  /* 0xfffffffc00f08947 */ /* 0x004fea000383ffff */
[----:B------:R-:W-:Y:S05]  /*8370*/  BRA `(.L_x_147) ;  /* 0xffffffa8008c7947 */ /* 0x000fea000383ffff */
.L_x_51:
[----:B------:R-:W-:-:S07]  /*8380*/  MOV R0, UR4 ;  /* 0x0000000400007c02 */ /* 0x000fce0008000f00 */
.L_x_148:
[----:B-1----:R1:W2:Y:S02]  /*8390*/  SYNCS.PHASECHK.TRANS64.TRYWAIT P0, [R0+URZ], R3 ;  /* 0x00000003000075a7 */ /* 0x0022a400080011ff */
[----:B--2---:R-:W-:Y:S05]  /*83a0*/  @!P0 NANOSLEEP.SYNCS 0x989680 ;  /* 0x009896800000895d */ /* 0x004fea0003900000 */
[----:B------:R-:W2:Y:S02]  /*83b0*/  @!P0 SYNCS.PHASECHK.TRANS64 P0, [R0+URZ], R3 ;  /* 0x00000003000085a7 */ /* 0x000ea400080010ff */
[----:B--2---:R-:W-:Y:S05]  /*83c0*/  @!P0 BRA `(.L_x_148) ;  /* 0xfffffffc00f08947 */ /* 0x004fea000383ffff */
[----:B------:R-:W-:Y:S05]  /*83d0*/  BRA `(.L_x_149) ;  /* 0xffffffa800987947 */ /* 0x000fea000383ffff */
.L_x_52:
[----:B------:R-:W-:-:S07]  /*83e0*/  MOV R0, UR4 ;  /* 0x0000000400007c02 */ /* 0x000fce0008000f00 */
.L_x_150:
[----:B-1----:R1:W2:Y:S02]  /*83f0*/  SYNCS.PHASECHK.TRANS64.TRYWAIT P0, [R0+URZ], R3 ;  /* 0x00000003000075a7 */ /* 0x0022a400080011ff */
[----:B--2---:R-:W-:Y:S05]  /*8400*/  @!P0 NANOSLEEP.SYNCS 0x989680 ;  /* 0x009896800000895d */ /* 0x004fea0003900000 */
[----:B------:R-:W2:Y:S02]  /*8410*/  @!P0 SYNCS.PHASECHK.TRANS64 P0, [R0+URZ], R3 ;  /* 0x00000003000085a7 */ /* 0x000ea400080010ff */
[----:B--2---:R-:W-:Y:S05]  /*8420*/  @!P0 BRA `(.L_x_150) ;  /* 0xfffffffc00f08947 */ /* 0x004fea000383ffff */
[----:B------:R-:W-:Y:S05]  /*8430*/  BRA `(.L_x_151) ;  /* 0xffffffa800a47947 */ /* 0x000fea000383ffff */
.L_x_53:
[----:B------:R-:W-:-:S07]  /*8440*/  MOV R0, UR4 ;  /* 0x0000000400007c02 */ /* 0x000fce0008000f00 */
.L_x_152:
[----:B-1----:R1:W2:Y:S02]  /*8450*/  SYNCS.PHASECHK.TRANS64.TRYWAIT P0, [R0+URZ], R3 ;  /* 0x00000003000075a7 */ /* 0x0022a400080011ff */
[----:B--2---:R-:W-:Y:S05]  /*8460*/  @!P0 NANOSLEEP.SYNCS 0x989680 ;  /* 0x009896800000895d */ /* 0x004fea0003900000 */
[----:B------:R-:W2:Y:S02]  /*8470*/  @!P0 SYNCS.PHASECHK.TRANS64 P0, [R0+URZ], R3 ;  /* 0x00000003000085a7 */ /* 0x000ea400080010ff */
[----:B--2---:R-:W-:Y:S05]  /*8480*/  @!P0 BRA `(.L_x_152) ;  /* 0xfffffffc00f08947 */ /* 0x004fea000383ffff */
[----:B------:R-:W-:Y:S05]  /*8490*/  BRA `(.L_x_153) ;  /* 0xffffffa800b07947 */ /* 0x000fea000383ffff */
.L_x_54:
[----:B------:R-:W-:-:S07]  /*84a0*/  MOV R0, UR4 ;  /* 0x0000000400007c02 */ /* 0x000fce0008000f00 */
.L_x_154:
[----:B-1----:R1:W2:Y:S02]  /*84b0*/  SYNCS.PHASECHK.TRANS64.TRYWAIT P0, [R0+URZ], R3 ;  /* 0x00000003000075a7 */ /* 0x0022a400080011ff */
[----:B--2---:R-:W-:Y:S05]  /*84c0*/  @!P0 NANOSLEEP.SYNCS 0x989680 ;  /* 0x009896800000895d */ /* 0x004fea0003900000 */
[----:B------:R-:W2:Y:S02]  /*84d0*/  @!P0 SYNCS.PHASECHK.TRANS64 P0, [R0+URZ], R3 ;  /* 0x00000003000085a7 */ /* 0x000ea400080010ff */
[----:B--2---:R-:W-:Y:S05]  /*84e0*/  @!P0 BRA `(.L_x_154) ;  /* 0xfffffffc00f08947 */ /* 0x004fea000383ffff */
[----:B------:R-:W-:Y:S05]  /*84f0*/  BRA `(.L_x_155) ;  /* 0xffffffa800bc7947 */ /* 0x000fea000383ffff */
.L_x_55:
[----:B------:R-:W-:-:S07]  /*8500*/  MOV R0, UR4 ;  /* 0x0000000400007c02 */ /* 0x000fce0008000f00 */
.L_x_156:
[----:B-1----:R1:W2:Y:S02]  /*8510*/  SYNCS.PHASECHK.TRANS64.TRYWAIT P0, [R0+URZ], R3 ;  /* 0x00000003000075a7 */ /* 0x0022a400080011ff */
[----:B--2---:R-:W-:Y:S05]  /*8520*/  @!P0 NANOSLEEP.SYNCS 0x989680 ;  /* 0x009896800000895d */ /* 0x004fea0003900000 */
[----:B------:R-:W2:Y:S02]  /*8530*/  @!P0 SYNCS.PHASECHK.TRANS64 P0, [R0+URZ], R3 ;  /* 0x00000003000085a7 */ /* 0x000ea400080010ff */
[----:B--2---:R-:W-:Y:S05]  /*8540*/  @!P0 BRA `(.L_x_156) ;  /* 0xfffffffc00f08947 */ /* 0x004fea000383ffff */
[----:B------:R-:W-:Y:S05]  /*8550*/  BRA `(.L_x_157) ;  /* 0xffffffa800c87947 */ /* 0x000fea000383ffff */
.L_x_56:
[----:B------:R-:W-:-:S07]  /*8560*/  MOV R0, UR4 ;  /* 0x0000000400007c02 */ /* 0x000fce0008000f00 */
.L_x_158:
[----:B-1----:R1:W2:Y:S02]  /*8570*/  SYNCS.PHASECHK.TRANS64.TRYWAIT P0, [R0+URZ], R3 ;  /* 0x00000003000075a7 */ /* 0x0022a400080011ff */
[----:B--2---:R-:W-:Y:S05]  /*8580*/  @!P0 NANOSLEEP.SYNCS 0x989680 ;  /* 0x009896800000895d */ /* 0x004fea0003900000 */
[----:B------:R-:W2:Y:S02]  /*8590*/  @!P0 SYNCS.PHASECHK.TRANS64 P0, [R0+URZ], R3 ;  /* 0x00000003000085a7 */ /* 0x000ea400080010ff */
[----:B--2---:R-:W-:Y:S05]  /*85a0*/  @!P0 BRA `(.L_x_158) ;  /* 0xfffffffc00f08947 */ /* 0x004fea000383ffff */
[----:B------:R-:W-:Y:S05]  /*85b0*/  BRA `(.L_x_159) ;  /* 0xffffffa800d47947 */ /* 0x000fea000383ffff */
.L_x_57:
[----:B------:R-:W-:-:S07]  /*85c0*/  MOV R0, UR4 ;  /* 0x0000000400007c02 */ /* 0x000fce0008000f00 */
.L_x_160:
[----:B-1----:R1:W2:Y:S02]  /*85d0*/  SYNCS.PHASECHK.TRANS64.TRYWAIT P0, [R0+URZ], R3 ;  /* 0x00000003000075a7 */ /* 0x0022a400080011ff */
[----:B--2---:R-:W-:Y:S05]  /*85e0*/  @!P0 NANOSLEEP.SYNCS 0x989680 ;  /* 0x009896800000895d */ /* 0x004fea0003900000 */
[----:B------:R-:W2:Y:S02]  /*85f0*/  @!P0 SYNCS.PHASECHK.TRANS64 P0, [R0+URZ], R3 ;  /* 0x00000003000085a7 */ /* 0x000ea400080010ff */
[----:B--2---:R-:W-:Y:S05]  /*8600*/  @!P0 BRA `(.L_x_160) ;  /* 0xfffffffc00f08947 */ /* 0x004fea000383ffff */
[----:B------:R-:W-:Y:S05]  /*8610*/  BRA `(.L_x_161) ;  /* 0xffffffa800e07947 */ /* 0x000fea000383ffff */
.L_x_58:
[----:B------:R-:W-:-:S07]  /*8620*/  MOV R0, UR4 ;  /* 0x0000000400007c02 */ /* 0x000fce0008000f00 */
.L_x_162:
[----:B-1----:R1:W2:Y:S02]  /*8630*/  SYNCS.PHASECHK.TRANS64.TRYWAIT P0, [R0+URZ], R3 ;  /* 0x00000003000075a7 */ /* 0x0022a400080011ff */
[----:B--2---:R-:W-:Y:S05]  /*8640*/  @!P0 NANOSLEEP.SYNCS 0x989680 ;  /* 0x009896800000895d */ /* 0x004fea0003900000 */
[----:B------:R-:W2:Y:S02]  /*8650*/  @!P0 SYNCS.PHASECHK.TRANS64 P0, [R0+URZ], R3 ;  /* 0x00000003000085a7 */ /* 0x000ea400080010ff */
[----:B--2---:R-:W-:Y:S05]  /*8660*/  @!P0 BRA `(.L_x_162) ;  /* 0xfffffffc00f08947 */ /* 0x004fea000383ffff */
[----:B------:R-:W-:Y:S05]  /*8670*/  BRA `(.L_x_163) ;  /* 0xffffffa800ec7947 */ /* 0x000fea000383ffff */
.L_x_59:
[----:B------:R-:W-:-:S07]  /*8680*/  MOV R0, UR4 ;  /* 0x0000000400007c02 */ /* 0x000fce0008000f00 */
.L_x_164:
[----:B-1----:R1:W2:Y:S02]  /*8690*/  SYNCS.PHASECHK.TRANS64.TRYWAIT P0, [R0+URZ], R3 ;  /* 0x00000003000075a7 */ /* 0x0022a400080011ff */
[----:B--2---:R-:W-:Y:S05]  /*86a0*/  @!P0 NANOSLEEP.SYNCS 0x989680 ;  /* 0x009896800000895d */ /* 0x004fea0003900000 */
[----:B------:R-:W2:Y:S02]  /*86b0*/  @!P0 SYNCS.PHASECHK.TRANS64 P0, [R0+URZ], R3 ;  /* 0x00000003000085a7 */ /* 0x000ea400080010ff */
[----:B--2---:R-:W-:Y:S05]  /*86c0*/  @!P0 BRA `(.L_x_164) ;  /* 0xfffffffc00f08947 */ /* 0x004fea000383ffff */
[----:B------:R-:W-:Y:S05]  /*86d0*/  BRA `(.L_x_165) ;  /* 0xffffffa800f87947 */ /* 0x000fea000383ffff */
.L_x_60:
[----:B------:R-:W-:-:S07]  /*86e0*/  MOV R0, UR4 ;  /* 0x0000000400007c02 */ /* 0x000fce0008000f00 */
.L_x_166:
[----:B-1----:R1:W2:Y:S02]  /*86f0*/  SYNCS.PHASECHK.TRANS64.TRYWAIT P0, [R0+URZ], R3 ;  /* 0x00000003000075a7 */ /* 0x0022a400080011ff */
[----:B--2---:R-:W-:Y:S05]  /*8700*/  @!P0 NANOSLEEP.SYNCS 0x989680 ;  /* 0x009896800000895d */ /* 0x004fea0003900000 */
[----:B------:R-:W2:Y:S02]  /*8710*/  @!P0 SYNCS.PHASECHK.TRANS64 P0, [R0+URZ], R3 ;  /* 0x00000003000085a7 */ /* 0x000ea400080010ff */
[----:B--2---:R-:W-:Y:S05]  /*8720*/  @!P0 BRA `(.L_x_166) ;  /* 0xfffffffc00f08947 */ /* 0x004fea000383ffff */
[----:B------:R-:W-:Y:S05]  /*8730*/  BRA `(.L_x_167) ;  /* 0xffffffac00047947 */ /* 0x000fea000383ffff */
.L_x_61:
[----:B------:R-:W-:-:S07]  /*8740*/  MOV R0, UR4 ;  /* 0x0000000400007c02 */ /* 0x000fce0008000f00 */
.L_x_168:
[----:B-1----:R1:W2:Y:S02]  /*8750*/  SYNCS.PHASECHK.TRANS64.TRYWAIT P0, [R0+URZ], R3 ;  /* 0x00000003000075a7 */ /* 0x0022a400080011ff */
[----:B--2---:R-:W-:Y:S05]  /*8760*/  @!P0 NANOSLEEP.SYNCS 0x989680 ;  /* 0x009896800000895d */ /* 0x004fea0003900000 */
[----:B------:R-:W2:Y:S02]  /*8770*/  @!P0 SYNCS.PHASECHK.TRANS64 P0, [R0+URZ], R3 ;  /* 0x00000003000085a7 */ /* 0x000ea400080010ff */
[----:B--2---:R-:W-:Y:S05]  /*8780*/  @!P0 BRA `(.L_x_168) ;  /* 0xfffffffc00f08947 */ /* 0x004fea000383ffff */
[----:B------:R-:W-:Y:S05]  /*8790*/  BRA `(.L_x_169) ;  /* 0xffffffac00107947 */ /* 0x000fea000383ffff */
.L_x_62:
[----:B------:R-:W-:-:S07]  /*87a0*/  MOV R0, UR4 ;  /* 0x0000000400007c02 */ /* 0x000fce0008000f00 */
.L_x_170:
[----:B-1----:R1:W2:Y:S02]  /*87b0*/  SYNCS.PHASECHK.TRANS64.TRYWAIT P0, [R0+URZ], R3 ;  /* 0x00000003000075a7 */ /* 0x0022a400080011ff */
[----:B--2---:R-:W-:Y:S05]  /*87c0*/  @!P0 NANOSLEEP.SYNCS 0x989680 ;  /* 0x009896800000895d */ /* 0x004fea0003900000 */
[----:B------:R-:W2:Y:S02]  /*87d0*/  @!P0 SYNCS.PHASECHK.TRANS64 P0, [R0+URZ], R3 ;  /* 0x00000003000085a7 */ /* 0x000ea400080010ff */
[----:B--2---:R-:W-:Y:S05]  /*87e0*/  @!P0 BRA `(.L_x_170) ;  /* 0xfffffffc00f08947 */ /* 0x004fea000383ffff */
[----:B------:R-:W-:Y:S05]  /*87f0*/  BRA `(.L_x_171) ;  /* 0xffffffac001c7947 */ /* 0x000fea000383ffff */
.L_x_65:
[----:B--2---:R2:W3:Y:S02]  /*8800*/  SYNCS.PHASECHK.TRANS64.TRYWAIT P0, [R2+URZ+0x1c0], R4 ;  /* 0x0001c004020075a7 */ /* 0x0044e400080011ff */
[----:B---3--:R-:W-:Y:S05]  /*8810*/  @!P0 NANOSLEEP.SYNCS 0x989680 ;  /* 0x009896800000895d */ /* 0x008fea0003900000 */
[----:B------:R-:W3:Y:S02]  /*8820*/  @!P0 SYNCS.PHASECHK.TRANS64 P0, [R2+URZ+0x1c0], R4 ;  /* 0x0001c004020085a7 */ /* 0x000ee400080010ff */
[----:B---3--:R-:W-:Y:S05]  /*8830*/  @!P0 BRA `(.L_x_65) ;  /* 0xfffffffc00f08947 */ /* 0x008fea000383ffff */
[----:B------:R-:W-:Y:S05]  /*8840*/  BRA `(.L_x_172) ;  /* 0xffffffac00787947 */ /* 0x000fea000383ffff */
.L_x_66:
[----:B------:R-:W-:-:S07]  /*8850*/  MOV R2, UR5 ;  /* 0x0000000500027c02 */ /* 0x000fce0008000f00 */
.L_x_173:
[----:B--2---:R2:W3:Y:S02]  /*8860*/  SYNCS.PHASECHK.TRANS64.TRYWAIT P0, [R2+URZ+0x170], R5 ;  /* 0x00017005020075a7 */ /* 0x0044e400080011ff */
[----:B---3--:R-:W-:Y:S05]  /*8870*/  @!P0 NANOSLEEP.SYNCS 0x989680 ;  /* 0x009896800000895d */ /* 0x008fea0003900000 */
[----:B------:R-:W3:Y:S02]  /*8880*/  @!P0 SYNCS.PHASECHK.TRANS64 P0, [R2+URZ+0x170], R5 ;  /* 0x00017005020085a7 */ /* 0x000ee400080010ff */
[----:B---3--:R-:W-:Y:S05]  /*8890*/  @!P0 BRA `(.L_x_173) ;  /* 0xfffffffc00f08947 */ /* 0x008fea000383ffff */
[----:B------:R-:W-:Y:S05]  /*88a0*/  BRA `(.L_x_174) ;  /* 0xffffffac00887947 */ /* 0x000fea000383ffff */
.L_x_67:
[----:B--2---:R2:W3:Y:S02]  /*88b0*/  SYNCS.PHASECHK.TRANS64.TRYWAIT P1, [R2+URZ+0x160], R4 ;  /* 0x00016004020075a7 */ /* 0x0044e400080211ff */
[----:B---3--:R-:W-:Y:S05]  /*88c0*/  @!P1 NANOSLEEP.SYNCS 0x989680 ;  /* 0x009896800000995d */ /* 0x008fea0003900000 */
[----:B------:R-:W3:Y:S02]  /*88d0*/  @!P1 SYNCS.PHASECHK.TRANS64 P1, [R2+URZ+0x160], R4 ;  /* 0x00016004020095a7 */ /* 0x000ee400080210ff */
[----:B---3--:R-:W-:Y:S05]  /*88e0*/  @!P1 BRA `(.L_x_67) ;  /* 0xfffffffc00f09947 */ /* 0x008fea000383ffff */
[----:B------:R-:W-:Y:S05]  /*88f0*/  BRA `(.L_x_175) ;  /* 0xffffffac00b87947 */ /* 0x000fea000383ffff */
.L_x_70:
[----:B------:R-:W-:-:S07]  /*8900*/  MOV R0, UR5 ;  /* 0x0000000500007c02 */ /* 0x000fce0008000f00 */
.L_x_176:
[----:B--2---:R2:W3:Y:S02]  /*8910*/  SYNCS.PHASECHK.TRANS64.TRYWAIT P0, [R0+URZ+0x170], R2 ;  /* 0x00017002000075a7 */ /* 0x0044e400080011ff */
[----:B---3--:R-:W-:Y:S05]  /*8920*/  @!P0 NANOSLEEP.SYNCS 0x989680 ;  /* 0x009896800000895d */ /* 0x008fea0003900000 */
[----:B------:R-:W3:Y:S02]  /*8930*/  @!P0 SYNCS.PHASECHK.TRANS64 P0, [R0+URZ+0x170], R2 ;  /* 0x00017002000085a7 */ /* 0x000ee400080010ff */
[----:B---3--:R-:W-:Y:S05]  /*8940*/  @!P0 BRA `(.L_x_176) ;  /* 0xfffffffc00f08947 */ /* 0x008fea000383ffff */
[----:B------:R-:W-:Y:S05]  /*8950*/  BRA `(.L_x_69) ;  /* 0xffffffb0000c7947 */ /* 0x000fea000383ffff */
.L_x_79:
[----:B--2---:R-:W-:-:S04]  /*8960*/  MOV R5, UR4 ;  /* 0x0000000400057c02 */ /* 0x004fc80008000f00 */
[----:B------:R2:W3:Y:S03]  /*8970*/  SYNCS.PHASECHK.TRANS64.TRYWAIT P0, [R5+URZ+0x8], R6 ;  /* 0x00000806050075a7 */ /* 0x0004e600080011ff */
[----:B---3--:R-:W-:Y:S05]  /*8980*/  @!P0 NANOSLEEP.SYNCS 0x989680 ;  /* 0x009896800000895d */ /* 0x008fea0003900000 */
[----:B------:R-:W3:Y:S02]  /*8990*/  @!P0 SYNCS.PHASECHK.TRANS64 P0, [R5+URZ+0x8], R6 ;  /* 0x00000806050085a7 */ /* 0x000ee400080010ff */
[----:B---3--:R-:W-:Y:S05]  /*89a0*/  @!P0 BRA `(.L_x_79) ;  /* 0xfffffffc00ec8947 */ /* 0x008fea000383ffff */
[----:B------:R-:W-:Y:S05]  /*89b0*/  BRA `(.L_x_78) ;  /* 0xffffffb000c07947 */ /* 0x000fea000383ffff */
.L_x_81:
[----:B------:R-:W-:Y:S01]  /*89c0*/  BSSY B0, `(.L_x_177) ;  /* 0x0000006000007945 */ /* 0x000fe20003800000 */
[----:B------:R-:W-:-:S07]  /*89d0*/  MOV R15, 0xffffffff ;  /* 0xffffffff000f7802 */ /* 0x000fce0000000f00 */
[----:B-12--5:R-:W-:Y:S05]  /*89e0*/  WARPSYNC.COLLECTIVE R15, `(.L_x_178) ;  /* 0x000000000f0c7348 */ /* 0x026fea0003c00000 */
[----:B------:R-:W-:Y:S02]  /*89f0*/  ELECT P6, UR79, PT ;  /* 0x00000000004f782f */ /* 0x000fe400038c0000 */
[----:B------:R-:W-:Y:S01]  /*8a00*/  MOV R14, UR79 ;  /* 0x0000004f000e7c02 */ /* 0x000fe20008000f00 */
[----:B-12--5:R-:W-:Y:S10]  /*8a10*/  ENDCOLLECTIVE ;  /* 0x000000000000791b */ /* 0x026ff40003800000 */
.L_x_178:
[----:B------:R-:W-:Y:S05]  /*8a20*/  BSYNC B0 ;  /* 0x0000000000007941 */ /* 0x000fea0003800000 */
.L_x_177:
[----:B------:R-:W-:Y:S01]  /*8a30*/  PLOP3.LUT P0, PT, P6, PT, PT, 0x80, 0x8 ;  /* 0x000000000008781c */ /* 0x000fe2000370f070 */
[----:B------:R-:W-:-:S12]  /*8a40*/  BRA `(.L_x_179) ;  /* 0xffffffb000ec7947 */ /* 0x000fd8000383ffff */
.L_x_83:
[----:B--2---:R-:W-:-:S04]  /*8a50*/  MOV R0, UR4 ;  /* 0x0000000400007c02 */ /* 0x004fc80008000f00 */
[----:B------:R2:W3:Y:S03]  /*8a60*/  SYNCS.PHASECHK.TRANS64.TRYWAIT P0, [R0+URZ+0x8], R4 ;  /* 0x00000804000075a7 */ /* 0x0004e600080011ff */
[----:B---3--:R-:W-:Y:S05]  /*8a70*/  @!P0 NANOSLEEP.SYNCS 0x989680 ;  /* 0x009896800000895d */ /* 0x008fea0003900000 */
[----:B------:R-:W3:Y:S02]  /*8a80*/  @!P0 SYNCS.PHASECHK.TRANS64 P0, [R0+URZ+0x8], R4 ;  /* 0x00000804000085a7 */ /* 0x000ee400080010ff */
[----:B---3--:R-:W-:Y:S05]  /*8a90*/  @!P0 BRA `(.L_x_83) ;  /* 0xfffffffc00ec8947 */ /* 0x008fea000383ffff */
[----:B------:R-:W-:Y:S05]  /*8aa0*/  BRA `(.L_x_82) ;  /* 0xffffffb000f07947 */ /* 0x000fea000383ffff */
.L_x_84:
[----:B--2---:R2:W3:Y:S02]  /*8ab0*/  SYNCS.PHASECHK.TRANS64.TRYWAIT P0, [R0+URZ+0x160], R4 ;  /* 0x00016004000075a7 */ /* 0x0044e400080011ff */
[----:B---3--:R-:W-:Y:S05]  /*8ac0*/  @!P0 NANOSLEEP.SYNCS 0x989680 ;  /* 0x009896800000895d */ /* 0x008fea0003900000 */
[----:B------:R-:W3:Y:S02]  /*8ad0*/  @!P0 SYNCS.PHASECHK.TRANS64 P0, [R0+URZ+0x160], R4 ;  /* 0x00016004000085a7 */ /* 0x000ee400080010ff */
[----:B---3--:R-:W-:Y:S05]  /*8ae0*/  @!P0 BRA `(.L_x_84) ;  /* 0xfffffffc00f08947 */ /* 0x008fea000383ffff */
[----:B------:R-:W-:Y:S05]  /*8af0*/  BRA `(.L_x_180) ;  /* 0xffffffb400cc7947 */ /* 0x000fea000383ffff */
.L_x_86:
[----:B------:R-:W-:-:S07]  /*8b00*/  MOV R0, UR8 ;  /* 0x0000000800007c02 */ /* 0x000fce0008000f00 */
.L_x_181:
[----:B--2---:R2:W3:Y:S02]  /*8b10*/  SYNCS.PHASECHK.TRANS64.TRYWAIT P0, [R0+URZ+0x1a0], R4 ;  /* 0x0001a004000075a7 */ /* 0x0044e400080011ff */
[----:B---3--:R-:W-:Y:S05]  /*8b20*/  @!P0 NANOSLEEP.SYNCS 0x989680 ;  /* 0x009896800000895d */ /* 0x008fea0003900000 */
[----:B------:R-:W3:Y:S02]  /*8b30*/  @!P0 SYNCS.PHASECHK.TRANS64 P0, [R0+URZ+0x1a0], R4 ;  /* 0x0001a004000085a7 */ /* 0x000ee400080010ff */
[----:B---3--:R-:W-:Y:S05]  /*8b40*/  @!P0 BRA `(.L_x_181) ;  /* 0xfffffffc00f08947 */ /* 0x008fea000383ffff */
[----:B------:R-:W-:Y:S05]  /*8b50*/  BRA `(.L_x_182) ;  /* 0xffffffb800187947 */ /* 0x000fea000383ffff */
.L_x_89:
[----:B------:R-:W-:Y:S07]  /*8b60*/  MOV R0, UR7 ;  /* 0x0000000700007c02 */ /* 0x000fee0008000f00 */
.L_x_183:
[----:B--2---:R2:W3:Y:S02]  /*8b70*/  SYNCS.PHASECHK.TRANS64.TRYWAIT P0, [R0+URZ], R4 ;  /* 0x00000004000075a7 */ /* 0x0044e400080011ff */
[----:B---3--:R-:W-:Y:S05]  /*8b80*/  @!P0 NANOSLEEP.SYNCS 0x989680 ;  /* 0x009896800000895d */ /* 0x008fea0003900000 */
[----:B------:R-:W3:Y:S02]  /*8b90*/  @!P0 SYNCS.PHASECHK.TRANS64 P0, [R0+URZ], R4 ;  /* 0x00000004000085a7 */ /* 0x000ee400080010ff */
[----:B---3--:R-:W-:Y:S05]  /*8ba0*/  @!P0 BRA `(.L_x_183) ;  /* 0xfffffffc00f08947 */ /* 0x008fea000383ffff */
[----:B------:R-:W-:Y:S05]  /*8bb0*/  BRA `(.L_x_88) ;  /* 0xffffffb8002c7947 */ /* 0x000fea000383ffff */
.L_x_93:
[----:B--2---:R-:W-:-:S07]  /*8bc0*/  MOV R0, UR7 ;  /* 0x0000000700007c02 */ /* 0x004fce0008000f00 */
.L_x_184:
[----:B--2---:R2:W3:Y:S02]  /*8bd0*/  SYNCS.PHASECHK.TRANS64.TRYWAIT P0, [R0+URZ], R2 ;  /* 0x00000002000075a7 */ /* 0x0044e400080011ff */
[----:B---3--:R-:W-:Y:S05]  /*8be0*/  @!P0 NANOSLEEP.SYNCS 0x989680 ;  /* 0x009896800000895d */ /* 0x008fea0003900000 */
[----:B------:R-:W3:Y:S02]  /*8bf0*/  @!P0 SYNCS.PHASECHK.TRANS64 P0, [R0+URZ], R2 ;  /* 0x00000002000085a7 */ /* 0x000ee400080010ff */
[----:B---3--:R-:W-:Y:S05]  /*8c00*/  @!P0 BRA `(.L_x_184) ;  /* 0xfffffffc00f08947 */ /* 0x008fea000383ffff */
[----:B------:R-:W-:Y:S05]  /*8c10*/  BRA `(.L_x_185) ;  /* 0xffffffb800f87947 */ /* 0x000fea000383ffff */
.L_x_94:
[----:B------:R-:W-:-:S07]  /*8c20*/  MOV R0, UR7 ;  /* 0x0000000700007c02 */ /* 0x000fce0008000f00 */
.L_x_186:
[----:B-1----:R1:W2:Y:S02]  /*8c30*/  SYNCS.PHASECHK.TRANS64.TRYWAIT P0, [R0+URZ], R3 ;  /* 0x00000003000075a7 */ /* 0x0022a400080011ff */
[----:B--2---:R-:W-:Y:S05]  /*8c40*/  @!P0 NANOSLEEP.SYNCS 0x989680 ;  /* 0x009896800000895d */ /* 0x004fea0003900000 */
[----:B------:R-:W2:Y:S02]  /*8c50*/  @!P0 SYNCS.PHASECHK.TRANS64 P0, [R0+URZ], R3 ;  /* 0x00000003000085a7 */ /* 0x000ea400080010ff */
[----:B--2---:R-:W-:Y:S05]  /*8c60*/  @!P0 BRA `(.L_x_186) ;  /* 0xfffffffc00f08947 */ /* 0x004fea000383ffff */
[----:B------:R-:W-:Y:S05]  /*8c70*/  BRA `(.L_x_187) ;  /* 0xffffffbc00047947 */ /* 0x000fea000383ffff */
.L_x_95:
[----:B------:R-:W-:-:S07]  /*8c80*/  MOV R0, UR7 ;  /* 0x0000000700007c02 */ /* 0x000fce0008000f00 */
.L_x_188:
[----:B-1----:R1:W2:Y:S02]  /*8c90*/  SYNCS.PHASECHK.TRANS64.TRYWAIT P0, [R0+URZ], R3 ;  /* 0x00000003000075a7 */ /* 0x0022a400080011ff */
[----:B--2---:R-:W-:Y:S05]  /*8ca0*/  @!P0 NANOSLEEP.SYNCS 0x989680 ;  /* 0x009896800000895d */ /* 0x004fea0003900000 */
[----:B------:R-:W2:Y:S02]  /*8cb0*/  @!P0 SYNCS.PHASECHK.TRANS64 P0, [R0+URZ], R3 ;  /* 0x00000003000085a7 */ /* 0x000ea400080010ff */
[----:B--2---:R-:W-:Y:S05]  /*8cc0*/  @!P0 BRA `(.L_x_188) ;  /* 0xfffffffc00f08947 */ /* 0x004fea000383ffff */
[----:B------:R-:W-:Y:S05]  /*8cd0*/  BRA `(.L_x_189) ;  /* 0xffffffbc00107947 */ /* 0x000fea000383ffff */
.L_x_98:
[----:B------:R-:W-:-:S07]  /*8ce0*/  MOV R0, UR6 ;  /* 0x0000000600007c02 */ /* 0x000fce0008000f00 */
.L_x_190:
[----:B-1----:R1:W2:Y:S02]  /*8cf0*/  SYNCS.PHASECHK.TRANS64.TRYWAIT P1, [R0+URZ+0x1e0], R2 ;  /* 0x0001e002000075a7 */ /* 0x0022a400080211ff */
[----:B--2---:R-:W-:Y:S05]  /*8d00*/  @!P1 NANOSLEEP.SYNCS 0x989680 ;  /* 0x009896800000995d */ /* 0x004fea0003900000 */
[----:B------:R-:W2:Y:S02]  /*8d10*/  @!P1 SYNCS.PHASECHK.TRANS64 P1, [R0+URZ+0x1e0], R2 ;  /* 0x0001e002000095a7 */ /* 0x000ea400080210ff */
[----:B--2---:R-:W-:Y:S05]  /*8d20*/  @!P1 BRA `(.L_x_190) ;  /* 0xfffffffc00f09947 */ /* 0x004fea000383ffff */
[----:B------:R-:W-:Y:S05]  /*8d30*/  BRA `(.L_x_191) ;  /* 0xffffffbc005c7947 */ /* 0x000fea000383ffff */
.L_x_103:
[----:B---3--:R3:W4:Y:S02]  /*8d40*/  SYNCS.PHASECHK.TRANS64.TRYWAIT P0, [R7+URZ+0x160], R0 ;  /* 0x00016000070075a7 */ /* 0x00872400080011ff */
[----:B----4-:R-:W-:Y:S05]  /*8d50*/  @!P0 NANOSLEEP.SYNCS 0x989680 ;  /* 0x009896800000895d */ /* 0x010fea0003900000 */
[----:B------:R-:W4:Y:S02]  /*8d60*/  @!P0 SYNCS.PHASECHK.TRANS64 P0, [R7+URZ+0x160], R0 ;  /* 0x00016000070085a7 */ /* 0x000f2400080010ff */
[----:B----4-:R-:W-:Y:S05]  /*8d70*/  @!P0 BRA `(.L_x_103) ;  /* 0xfffffffc00f08947 */ /* 0x010fea000383ffff */
[----:B------:R-:W-:Y:S05]  /*8d80*/  BRA `(.L_x_192) ;  /* 0xffffffc000747947 */ /* 0x000fea000383ffff */
.L_x_106:
[----:B-1----:R-:W-:Y:S07]  /*8d90*/  MOV R0, UR19 ;  /* 0x0000001300007c02 */ /* 0x002fee0008000f00 */
.L_x_193:
[----:B-1----:R1:W3:Y:S02]  /*8da0*/  SYNCS.PHASECHK.TRANS64.TRYWAIT P2, [R0+URZ+0x158], R7 ;  /* 0x00015807000075a7 */ /* 0x0022e400080411ff */
[----:B---3--:R-:W-:Y:S05]  /*8db0*/  @!P2 NANOSLEEP.SYNCS 0x989680 ;  /* 0x009896800000a95d */ /* 0x008fea0003900000 */
[----:B------:R-:W3:Y:S02]  /*8dc0*/  @!P2 SYNCS.PHASECHK.TRANS64 P2, [R0+URZ+0x158], R7 ;  /* 0x000158070000a5a7 */ /* 0x000ee400080410ff */
[----:B---3--:R-:W-:Y:S05]  /*8dd0*/  @!P2 BRA `(.L_x_193) ;  /* 0xfffffffc00f0a947 */ /* 0x008fea000383ffff */
[----:B------:R-:W-:Y:S05]  /*8de0*/  BRA `(.L_x_105) ;  /* 0xffffffc400bc7947 */ /* 0x000fea000383ffff */
.L_x_109:
[----:B-1----:R-:W-:Y:S07]  /*8df0*/  MOV R0, UR19 ;  /* 0x0000001300007c02 */ /* 0x002fee0008000f00 */
.L_x_194:
[----:B-1----:R1:W3:Y:S02]  /*8e00*/  SYNCS.PHASECHK.TRANS64.TRYWAIT P0, [R0+URZ+0x148], R6 ;  /* 0x00014806000075a7 */ /* 0x0022e400080011ff */
[----:B---3--:R-:W-:Y:S05]  /*8e10*/  @!P0 NANOSLEEP.SYNCS 0x989680 ;  /* 0x009896800000895d */ /* 0x008fea0003900000 */
[----:B------:R-:W3:Y:S02]  /*8e20*/  @!P0 SYNCS.PHASECHK.TRANS64 P0, [R0+URZ+0x148], R6 ;  /* 0x00014806000085a7 */ /* 0x000ee400080010ff */
[----:B---3--:R-:W-:Y:S05]  /*8e30*/  @!P0 BRA `(.L_x_194) ;  /* 0xfffffffc00f08947 */ /* 0x008fea000383ffff */
[----:B------:R-:W-:Y:S05]  /*8e40*/  BRA `(.L_x_195) ;  /* 0xffffffc800087947 */ /* 0x000fea000383ffff */
.L_x_112:
[----:B--2---:R2:W4:Y:S02]  /*8e50*/  SYNCS.PHASECHK.TRANS64.TRYWAIT P0, [R3+URZ+0x160], R0 ;  /* 0x00016000030075a7 */ /* 0x00452400080011ff */
[----:B----4-:R-:W-:Y:S05]  /*8e60*/  @!P0 NANOSLEEP.SYNCS 0x989680 ;  /* 0x009896800000895d */ /* 0x010fea0003900000 */
[----:B------:R-:W4:Y:S02]  /*8e70*/  @!P0 SYNCS.PHASECHK.TRANS64 P0, [R3+URZ+0x160], R0 ;  /* 0x00016000030085a7 */ /* 0x000f2400080010ff */
[----:B----4-:R-:W-:Y:S05]  /*8e80*/  @!P0 BRA `(.L_x_112) ;  /* 0xfffffffc00f08947 */ /* 0x010fea000383ffff */
[----:B------:R-:W-:Y:S05]  /*8e90*/  BRA `(.L_x_196) ;  /* 0xffffffcc00547947 */ /* 0x000fea000383ffff */
.L_x_123:
[----:B-1----:R-:W-:Y:S04]  /*8ea0*/  MOV R0, UR57 ;  /* 0x0000003900007c02 */ /* 0x002fe80008000f00 */
[----:B------:R1:W2:Y:S03]  /*8eb0*/  SYNCS.PHASECHK.TRANS64.TRYWAIT P1, [R0+URZ+0x140], R3 ;  /* 0x00014003000075a7 */ /* 0x0002a600080211ff */
[----:B--2---:R-:W-:Y:S05]  /*8ec0*/  @!P1 NANOSLEEP.SYNCS 0x989680 ;  /* 0x009896800000995d */ /* 0x004fea0003900000 */
[----:B------:R-:W2:Y:S02]  /*8ed0*/  @!P1 SYNCS.PHASECHK.TRANS64 P1, [R0+URZ+0x140], R3 ;  /* 0x00014003000095a7 */ /* 0x000ea400080210ff */
[----:B--2---:R-:W-:Y:S05]  /*8ee0*/  @!P1 BRA `(.L_x_123) ;  /* 0xfffffffc00ec9947 */ /* 0x004fea000383ffff */
[----:B------:R-:W-:Y:S05]  /*8ef0*/  BRA `(.L_x_122) ;  /* 0xffffffd800807947 */ /* 0x000fea000383ffff */
.L_x_125:
[----:B------:R1:W1:Y:S02]  /*8f00*/  SYNCS.PHASECHK.TRANS64.TRYWAIT P1, [R149+URZ+0x180], R4 ;  /* 0x00018004950075a7 */ /* 0x00026400080211ff */
[----:B-1----:R-:W-:Y:S05]  /*8f10*/  @!P1 NANOSLEEP.SYNCS 0x989680 ;  /* 0x009896800000995d */ /* 0x002fea0003900000 */
[----:B------:R-:W1:Y:S02]  /*8f20*/  @!P1 SYNCS.PHASECHK.TRANS64 P1, [R149+URZ+0x180], R4 ;  /* 0x00018004950095a7 */ /* 0x000e6400080210ff */
[----:B-1----:R-:W-:Y:S05]  /*8f30*/  @!P1 BRA `(.L_x_125) ;  /* 0xfffffffc00f09947 */ /* 0x002fea000383ffff */
[----:B------:R-:W-:Y:S05]  /*8f40*/  BRA `(.L_x_124) ;  /* 0xffffffd800c47947 */ /* 0x000fea000383ffff */
        .weak           $__internal_0_$__cuda_sm10x_tcgen05_guardrail_trap_col_being_dealloced_not_returned_by_alloc
        .type           $__internal_0_$__cuda_sm10x_tcgen05_guardrail_trap_col_being_dealloced_not_returned_by_alloc,@function
        .size           $__internal_0_$__cuda_sm10x_tcgen05_guardrail_trap_col_being_dealloced_not_returned_by_alloc,($__internal_1_$__cuda_sm10x_tcgen05_guardrail_trap_phase_invalid_during_alloc - $__internal_0_$__cuda_sm10x_tcgen05_guardrail_trap_col_being_dealloced_not_returned_by_alloc)
$__internal_0_$__cuda_sm10x_tcgen05_guardrail_trap_col_being_dealloced_not_returned_by_alloc:
[----:B------:R-:W-:Y:S05]  /*8f50*/  BPT.TRAP 0x1 ;  /* 0x000000040000795c */ /* 0x000fea0000300000 */
[----:B------:R-:W-:-:S04]  /*8f60*/  HFMA2 R3, -RZ, RZ, 0, 0 ;  /* 0x00000000ff037431 */ /* 0x000fc800000001ff */
[----:B------:R-:W-:Y:S05]  /*8f70*/  RET.REL.NODEC R2 `(_ZN7cutlass13device_kernelINS_4gemm6kernel13GemmUniversalIN4cute5tupleIJiiiiEEENS1_10collective13CollectiveMmaINS1_35MainloopSm100TmaUmmaWarpSpecializedILi20ELi2ELi4ENS5_IJNS4_1CILi2EEENSA_ILi4EEENSA_ILi1EEEEEEEENS5_IJNSA_ILi256EEENSA_ILi64EEESH_EEEaNS5_IJlSD_lEEEaSJ_NS4_8TiledMMAINS4_8MMA_AtomIJNS4_21SM100_MMA_S8_2x1SM_SSIaaiLi256ELi64ELNS4_4UMMA5MajorE0ELSO_0ELNSN_8SaturateE0EEEEEENS4_6LayoutINS5_IJSD_SD_SD_EEENS5_IJNSA_ILi0EEESU_SU_EEEEENS5_IJNS4_10UnderscoreESX_SX_EEEEENS4_28SM100_TMA_2SM_LOAD_MULTICASTENS4_14ComposedLayoutINS4_7SwizzleILi2ELi4ELi3EEENS4_18smem_ptr_flag_bitsILi8EEENSS_INS5_IJNSA_ILi8EEESH_EEENS5_IJSH_SD_EEEEEEEvNS4_8identityENS4_18SM100_TMA_2SM_LOADES1A_vS1B_EENS_8epilogue10collective18CollectiveEpilogueINS1E_23Sm100TmaWarpSpecializedILi1ELi1ELi64ELb0ELb0EEEJNS5_IJNSA_ILi128EEESH_SH_EEENS5_IJNSS_IS1J_SD_EENSS_ISH_SD_EEEEEaSJ_aSJ_NS1E_6fusion15FusionCallbacksIS1I_NS1O_17LinearCombinationIaiaiLNS_15FloatRoundStyleE2EEES1K_S1N_JEEENS4_5SM1004TMEM4LOAD26SM100_TMEM_LOAD_32dp32b64xENS4_13SM90_TMA_LOADES1A_NS4_39AutoVectorizingCopyWithAssumedAlignmentILi128EEENS4_14SM90_TMA_STOREES1A_S20_S20_EEEvvEEEEvNT_6ParamsE) ;  /* 0xffffff7002207950 */ /* 0x000fea0003c3ffff */
        .weak           $__internal_1_$__cuda_sm10x_tcgen05_guardrail_trap_phase_invalid_during_alloc
        .type           $__internal_1_$__cuda_sm10x_tcgen05_guardrail_trap_phase_invalid_during_alloc,@function
        .size           $__internal_1_$__cuda_sm10x_tcgen05_guardrail_trap_phase_invalid_during_alloc,($__internal_2_$__cuda_sm10x_tcgen05_guardrail_trap_unallocated_columns_being_dealloced - $__internal_1_$__cuda_sm10x_tcgen05_guardrail_trap_phase_invalid_during_alloc)
$__internal_1_$__cuda_sm10x_tcgen05_guardrail_trap_phase_invalid_during_alloc:
[----:B------:R-:W-:Y:S05]  /*8f80*/  BPT.TRAP 0x1 ;  /* 0x000000040000795c */ /* 0x000fea0000300000 */
[----:B------:R-:W-:-:S04]  /*8f90*/  MOV R5, 0x0 ;  /* 0x0000000000057802 */ /* 0x000fc80000000f00 */
[----:B------:R-:W-:Y:S05]  /*8fa0*/  RET.REL.NODEC R4 `(_ZN7cutlass13device_kernelINS_4gemm6kernel13GemmUniversalIN4cute5tupleIJiiiiEEENS1_10collective13CollectiveMmaINS1_35MainloopSm100TmaUmmaWarpSpecializedILi20ELi2ELi4ENS5_IJNS4_1CILi2EEENSA_ILi4EEENSA_ILi1EEEEEEEENS5_IJNSA_ILi256EEENSA_ILi64EEESH_EEEaNS5_IJlSD_lEEEaSJ_NS4_8TiledMMAINS4_8MMA_AtomIJNS4_21SM100_MMA_S8_2x1SM_SSIaaiLi256ELi64ELNS4_4UMMA5MajorE0ELSO_0ELNSN_8SaturateE0EEEEEENS4_6LayoutINS5_IJSD_SD_SD_EEENS5_IJNSA_ILi0EEESU_SU_EEEEENS5_IJNS4_10UnderscoreESX_SX_EEEEENS4_28SM100_TMA_2SM_LOAD_MULTICASTENS4_14ComposedLayoutINS4_7SwizzleILi2ELi4ELi3EEENS4_18smem_ptr_flag_bitsILi8EEENSS_INS5_IJNSA_ILi8EEESH_EEENS5_IJSH_SD_EEEEEEEvNS4_8identityENS4_18SM100_TMA_2SM_LOADES1A_vS1B_EENS_8epilogue10collective18CollectiveEpilogueINS1E_23Sm100TmaWarpSpecializedILi1ELi1ELi64ELb0ELb0EEEJNS5_IJNSA_ILi128EEESH_SH_EEENS5_IJNSS_IS1J_SD_EENSS_ISH_SD_EEEEEaSJ_aSJ_NS1E_6fusion15FusionCallbacksIS1I_NS1O_17LinearCombinationIaiaiLNS_15FloatRoundStyleE2EEES1K_S1N_JEEENS4_5SM1004TMEM4LOAD26SM100_TMEM_LOAD_32dp32b64xENS4_13SM90_TMA_LOADES1A_NS4_39AutoVectorizingCopyWithAssumedAlignmentILi128EEENS4_14SM90_TMA_STOREES1A_S20_S20_EEEvvEEEEvNT_6ParamsE) ;  /* 0xffffff7004147950 */ /* 0x000fea0003c3ffff */
        .weak           $__internal_2_$__cuda_sm10x_tcgen05_guardrail_trap_unallocated_columns_being_dealloced
        .type           $__internal_2_$__cuda_sm10x_tcgen05_guardrail_trap_unallocated_columns_being_dealloced,@function
        .size           $__internal_2_$__cuda_sm10x_tcgen05_guardrail_trap_unallocated_columns_being_dealloced,(.L_x_198 - $__internal_2_$__cuda_sm10x_tcgen05_guardrail_trap_unallocated_columns_being_dealloced)
$__internal_2_$__cuda_sm10x_tcgen05_guardrail_trap_unallocated_columns_being_dealloced:
[----:B------:R-:W-:Y:S05]  /*8fb0*/  BPT.TRAP 0x1 ;  /* 0x000000040000795c */ /* 0x000fea0000300000 */
[----:B------:R-:W-:-:S04]  /*8fc0*/  HFMA2 R3, -RZ, RZ, 0, 0 ;  /* 0x00000000ff037431 */ /* 0x000fc800000001ff */
[----:B------:R-:W-:Y:S05]  /*8fd0*/  RET.REL.NODEC R2 `(_ZN7cutlass13device_kernelINS_4gemm6kernel13GemmUniversalIN4cute5tupleIJiiiiEEENS1_10collective13CollectiveMmaINS1_35MainloopSm100TmaUmmaWarpSpecializedILi20ELi2ELi4ENS5_IJNS4_1CILi2EEENSA_ILi4EEENSA_ILi1EEEEEEEENS5_IJNSA_ILi256EEENSA_ILi64EEESH_EEEaNS5_IJlSD_lEEEaSJ_NS4_8TiledMMAINS4_8MMA_AtomIJNS4_21SM100_MMA_S8_2x1SM_SSIaaiLi256ELi64ELNS4_4UMMA5MajorE0ELSO_0ELNSN_8SaturateE0EEEEEENS4_6LayoutINS5_IJSD_SD_SD_EEENS5_IJNSA_ILi0EEESU_SU_EEEEENS5_IJNS4_10UnderscoreESX_SX_EEEEENS4_28SM100_TMA_2SM_LOAD_MULTICASTENS4_14ComposedLayoutINS4_7SwizzleILi2ELi4ELi3EEENS4_18smem_ptr_flag_bitsILi8EEENSS_INS5_IJNSA_ILi8EEESH_EEENS5_IJSH_SD_EEEEEEEvNS4_8identityENS4_18SM100_TMA_2SM_LOADES1A_vS1B_EENS_8epilogue10collective18CollectiveEpilogueINS1E_23Sm100TmaWarpSpecializedILi1ELi1ELi64ELb0ELb0EEEJNS5_IJNSA_ILi128EEESH_SH_EEENS5_IJNSS_IS1J_SD_EENSS_ISH_SD_EEEEEaSJ_aSJ_NS1E_6fusion15FusionCallbacksIS1I_NS1O_17LinearCombinationIaiaiLNS_15FloatRoundStyleE2EEES1K_S1N_JEEENS4_5SM1004TMEM4LOAD26SM100_TMEM_LOAD_32dp32b64xENS4_13SM90_TMA_LOADES1A_NS4_39AutoVectorizingCopyWithAssumedAlignmentILi128EEENS4_14SM90_TMA_STOREES1A_S20_S20_EEEvvEEEEvNT_6ParamsE) ;  /* 0xffffff7002087950 */ /* 0x000fea0003c3ffff */
.L_x_197:
[----:B------:R-:W-:-:S00]  /*8fe0*/  BRA `(.L_x_197) ;  /* 0xfffffffc00fc7947 */ /* 0x000fc0000383ffff */
[----:B------:R-:W-:-:S00]  /*8ff0*/  NOP ;  /* 0x0000000000007918 */ /* 0x000fc00000000000 */
        /* <DEDUP_REMOVED lines=8> */
.L_x_198:


//--------------------- .nv.global.init           --------------------------
	.section	.nv.global.init,"aw",@progbits
.nv.global.init:
	.type		$str$27,@object
	.size		$str$27,($str$28 - $str$27)
$str$27:
        /*0000*/ 	.byte	0x28, 0x61, 0x64, 0x64, 0x72, 0x65, 0x73, 0x73, 0x20, 0x26, 0x20, 0x6d, 0x61, 0x73, 0x6b, 0x29
        /*0010*/ 	.byte	0x20, 0x3d, 0x3d, 0x20, 0x30, 0x00
	.type		$str$28,@object
	.size		$str$28,($str$26 - $str$28)
$str$28:
        /*0016*/ 	.byte	0x2f, 0x74, 0x6d, 0x70, 0x2f, 0x63, 0x75, 0x74, 0x6c, 0x61, 0x73, 0x73, 0x5f, 0x73, 0x77, 0x65
        /*0026*/ 	.byte	0x65, 0x70, 0x5f, 0x73, 0x72, 0x63, 0x2f, 0x69, 0x6e, 0x63, 0x6c, 0x75, 0x64, 0x65, 0x2f, 0x63
        /*0036*/ 	.byte	0x75, 0x74, 0x65, 0x2f, 0x70, 0x6f, 0x69, 0x6e, 0x74, 0x65, 0x72, 0x5f, 0x66, 0x6c, 0x61, 0x67
        /*0046*/ 	.byte	0x67, 0x65, 0x64, 0x2e, 0x68, 0x70, 0x70, 0x00
	.type		$str$26,@object
	.size		$str$26,($str$25 - $str$26)
$str$26:
        /*004e*/ 	.byte	0x2f, 0x74, 0x6d, 0x70, 0x2f, 0x63, 0x75, 0x74, 0x6c, 0x61, 0x73, 0x73, 0x5f, 0x73, 0x77, 0x65
        /*005e*/ 	.byte	0x65, 0x70, 0x5f, 0x73, 0x72, 0x63, 0x2f, 0x69, 0x6e, 0x63, 0x6c, 0x75, 0x64, 0x65, 0x2f, 0x63
        /*006e*/ 	.byte	0x75, 0x74, 0x65, 0x2f, 0x61, 0x74, 0x6f, 0x6d, 0x2f, 0x63, 0x6f, 0x70, 0x79, 0x5f, 0x74, 0x72
        /*007e*/ 	.byte	0x61, 0x69, 0x74, 0x73, 0x5f, 0x73, 0x6d, 0x31, 0x30, 0x30, 0x2e, 0x68, 0x70, 0x70, 0x00
	.type		$str$25,@object
	.size		$str$25,(__unnamed_1 - $str$25)
$str$25:
        /*008d*/ 	.byte	0x28, 0x28, 0x75, 0x69, 0x6e, 0x74, 0x33, 0x32, 0x5f, 0x74, 0x28, 0x74, 0x68, 0x72, 0x65, 0x61
        /*009d*/ 	.byte	0x64, 0x49, 0x64, 0x78, 0x2e, 0x78, 0x29, 0x20, 0x2f, 0x20, 0x33, 0x32, 0x29, 0x20, 0x25, 0x20
        /*00ad*/ 	.byte	0x34, 0x29, 0x20, 0x3d, 0x3d, 0x20, 0x28, 0x28, 0x28, 0x74, 0x6d, 0x65, 0x6d, 0x5f, 0x61, 0x64
        /*00bd*/ 	.byte	0x64, 0x72, 0x20, 0x3e, 0x3e, 0x20, 0x31, 0x36, 0x29, 0x20, 0x2f, 0x20, 0x33, 0x32, 0x29, 0x20
        /*00cd*/ 	.byte	0x25, 0x20, 0x34, 0x29, 0x00
	.type		__unnamed_1,@object
	.size		__unnamed_1,(__unnamed_2 - __unnamed_1)
__unnamed_1:
        /*00d2*/ 	.byte	0x61, 0x75, 0x74, 0x6f, 0x20, 0x63, 0x75, 0x74, 0x65, 0x3a, 0x3a, 0x61, 0x73, 0x5f, 0x70, 0x6f
        /* <DEDUP_REMOVED lines=24> */
        /*0262*/ 	.byte	0x5d, 0x00
	.type		__unnamed_2,@object
	.size		__unnamed_2,(.L_2 - __unnamed_2)
__unnamed_2:
        /* <DEDUP_REMOVED lines=42> */
        /*0504*/ 	.byte	0x43, 0x3c, 0x30, 0x3e, 0x3e, 0x3e, 0x3e, 0x5d, 0x00
.L_2:


//--------------------- .nv.shared._ZN7cutlass13device_kernelINS_4gemm6kernel13GemmUniversalIN4cute5tupleIJiiiiEEENS1_10collective13CollectiveMmaINS1_35MainloopSm100TmaUmmaWarpSpecializedILi20ELi2ELi4ENS5_IJNS4_1CILi2EEENSA_ILi4EEENSA_ILi1EEEEEEEENS5_IJNSA_ILi256EEENSA_ILi64EEESH_EEEaNS5_IJlSD_lEEEaSJ_NS4_8TiledMMAINS4_8MMA_AtomIJNS4_21SM100_MMA_S8_2x1SM_SSIaaiLi256ELi64ELNS4_4UMMA5MajorE0ELSO_0ELNSN_8SaturateE0EEEEEENS4_6LayoutINS5_IJSD_SD_SD_EEENS5_IJNSA_ILi0EEESU_SU_EEEEENS5_IJNS4_10UnderscoreESX_SX_EEEEENS4_28SM100_TMA_2SM_LOAD_MULTICASTENS4_14ComposedLayoutINS4_7SwizzleILi2ELi4ELi3EEENS4_18smem_ptr_flag_bitsILi8EEENSS_INS5_IJNSA_ILi8EEESH_EEENS5_IJSH_SD_EEEEEEEvNS4_8identityENS4_18SM100_TMA_2SM_LOADES1A_vS1B_EENS_8epilogue10collective18CollectiveEpilogueINS1E_23Sm100TmaWarpSpecializedILi1ELi1ELi64ELb0ELb0EEEJNS5_IJNSA_ILi128EEESH_SH_EEENS5_IJNSS_IS1J_SD_EENSS_ISH_SD_EEEEEaSJ_aSJ_NS1E_6fusion15FusionCallbacksIS1I_NS1O_17LinearCombinationIaiaiLNS_15FloatRoundStyleE2EEES1K_S1N_JEEENS4_5SM1004TMEM4LOAD26SM100_TMEM_LOAD_32dp32b64xENS4_13SM90_TMA_LOADES1A_NS4_39AutoVectorizingCopyWithAssumedAlignmentILi128EEENS4_14SM90_TMA_STOREES1A_S20_S20_EEEvvEEEEvNT_6ParamsE --------------------------
	.section	.nv.shared._ZN7cutlass13device_kernelINS_4gemm6kernel13GemmUniversalIN4cute5tupleIJiiiiEEENS1_10collective13CollectiveMmaINS1_35MainloopSm100TmaUmmaWarpSpecializedILi20ELi2ELi4ENS5_IJNS4_1CILi2EEENSA_ILi4EEENSA_ILi1EEEEEEEENS5_IJNSA_ILi256EEENSA_ILi64EEESH_EEEaNS5_IJlSD_lEEEaSJ_NS4_8TiledMMAINS4_8MMA_AtomIJNS4_21SM100_MMA_S8_2x1SM_SSIaaiLi256ELi64ELNS4_4UMMA5MajorE0ELSO_0ELNSN_8SaturateE0EEEEEENS4_6LayoutINS5_IJSD_SD_SD_EEENS5_IJNSA_ILi0EEESU_SU_EEEEENS5_IJNS4_10UnderscoreESX_SX_EEEEENS4_28SM100_TMA_2SM_LOAD_MULTICASTENS4_14ComposedLayoutINS4_7SwizzleILi2ELi4ELi3EEENS4_18smem_ptr_flag_bitsILi8EEENSS_INS5_IJNSA_ILi8EEESH_EEENS5_IJSH_SD_EEEEEEEvNS4_8identityENS4_18SM100_TMA_2SM_LOADES1A_vS1B_EENS_8epilogue10collective18CollectiveEpilogueINS1E_23Sm100TmaWarpSpecializedILi1ELi1ELi64ELb0ELb0EEEJNS5_IJNSA_ILi128EEESH_SH_EEENS5_IJNSS_IS1J_SD_EENSS_ISH_SD_EEEEEaSJ_aSJ_NS1E_6fusion15FusionCallbacksIS1I_NS1O_17LinearCombinationIaiaiLNS_15FloatRoundStyleE2EEES1K_S1N_JEEENS4_5SM1004TMEM4LOAD26SM100_TMEM_LOAD_32dp32b64xENS4_13SM90_TMA_LOADES1A_NS4_39AutoVectorizingCopyWithAssumedAlignmentILi128EEENS4_14SM90_TMA_STOREES1A_S20_S20_EEEvvEEEEvNT_6ParamsE,"aw",@nobits
	.sectionflags	@""
	.align	16
	.zero		1024


//--------------------- .nv.shared.reserved.0     --------------------------
	.section	.nv.shared.reserved.0,"aw",@nobits
	.weak		__nv_reservedSMEM_offset_0_alias
	.size		__nv_reservedSMEM_offset_0_alias, 0, 64
	.other		__nv_reservedSMEM_offset_0_alias,@"STO_CUDA_RESERVED_SHARED STV_DEFAULT"
__nv_reservedSMEM_offset_0_alias:
	.zero		0
.nv.shared.reserved.0:
	.zero		64
	.weak		__nv_reservedSMEM_tcgen05_partition
	.type		__nv_reservedSMEM_tcgen05_partition,@object
	.size		__nv_reservedSMEM_tcgen05_partition,(.L_0 - __nv_reservedSMEM_tcgen05_partition)
__nv_reservedSMEM_tcgen05_partition:
	.zero		32
.L_0:


//--------------------- .nv.global                --------------------------
	.section	.nv.global,"aw",@nobits
.nv.global:
	.type		_ZN40_INTERNAL_efa2ed85_4_k_cu_1f5107fe_339084cute1_E,@object
	.size		_ZN40_INTERNAL_efa2ed85_4_k_cu_1f5107fe_339084cute1_E,(_ZN40_INTERNAL_efa2ed85_4_k_cu_1f5107fe_339084cuda3std3__45__cpo6cbeginE - _ZN40_INTERNAL_efa2ed85_4_k_cu_1f5107fe_339084cute1_E)
_ZN40_INTERNAL_efa2ed85_4_k_cu_1f5107fe_339084cute1_E:
	.zero		1
	.type		_ZN40_INTERNAL_efa2ed85_4_k_cu_1f5107fe_339084cuda3std3__45__cpo6cbeginE,@object
	.size		_ZN40_INTERNAL_efa2ed85_4_k_cu_1f5107fe_339084cuda3std3__45__cpo6cbeginE,(_ZN40_INTERNAL_efa2ed85_4_k_cu_1f5107fe_339084cuda3std3__48in_placeE - _ZN40_INTERNAL_efa2ed85_4_k_cu_1f5107fe_339084cuda3std3__45__cpo6cbeginE)
_ZN40_INTERNAL_efa2ed85_4_k_cu_1f5107fe_339084cuda3std3__45__cpo6cbeginE:
	.zero		1
	.type		_ZN40_INTERNAL_efa2ed85_4_k_cu_1f5107fe_339084cuda3std3__48in_placeE,@object
	.size		_ZN40_INTERNAL_efa2ed85_4_k_cu_1f5107fe_339084cuda3std3__48in_placeE,(_ZN40_INTERNAL_efa2ed85_4_k_cu_1f5107fe_339084cuda3std6ranges3__45__cpo9iter_moveE - _ZN40_INTERNAL_efa2ed85_4_k_cu_1f5107fe_339084cuda3std3__48in_placeE)
_ZN40_INTERNAL_efa2ed85_4_k_cu_1f5107fe_339084cuda3std3__48in_placeE:
	.zero		1
	.type		_ZN40_INTERNAL_efa2ed85_4_k_cu_1f5107fe_339084cuda3std6ranges3__45__cpo9iter_moveE,@object
	.size		_ZN40_INTERNAL_efa2ed85_4_k_cu_1f5107fe_339084cuda3std6ranges3__45__cpo9iter_moveE,(_ZN40_INTERNAL_efa2ed85_4_k_cu_1f5107fe_339084cuda3std3__45__cpo5beginE - _ZN40_INTERNAL_efa2ed85_4_k_cu_1f5107fe_339084cuda3std6ranges3__45__cpo9iter_moveE)
_ZN40_INTERNAL_efa2ed85_4_k_cu_1f5107fe_339084cuda3std6ranges3__45__cpo9iter_moveE:
	.zero		1
	.type		_ZN40_INTERNAL_efa2ed85_4_k_cu_1f5107fe_339084cuda3std3__45__cpo5beginE,@object
	.size		_ZN40_INTERNAL_efa2ed85_4_k_cu_1f5107fe_339084cuda3std3__45__cpo5beginE,(_ZN40_INTERNAL_efa2ed85_4_k_cu_1f5107fe_339084cuda3std3__442_GLOBAL__N__efa2ed85_4_k_cu_1f5107fe_339086ignoreE - _ZN40_INTERNAL_efa2ed85_4_k_cu_1f5107fe_339084cuda3std3__45__cpo5beginE)
_ZN40_INTERNAL_efa2ed85_4_k_cu_1f5107fe_339084cuda3std3__45__cpo5beginE:
	.zero		1
	.type		_ZN40_INTERNAL_efa2ed85_4_k_cu_1f5107fe_339084cuda3std3__442_GLOBAL__N__efa2ed85_4_k_cu_1f5107fe_339086ignoreE,@object
	.size		_ZN40_INTERNAL_efa2ed85_4_k_cu_1f5107fe_339084cuda3std3__442_GLOBAL__N__efa2ed85_4_k_cu_1f5107fe_339086ignoreE,(_ZN40_INTERNAL_efa2ed85_4_k_cu_1f5107fe_339084cute7productE - _ZN40_INTERNAL_efa2ed85_4_k_cu_1f5107fe_339084cuda3std3__442_GLOBAL__N__efa2ed85_4_k_cu_1f5107fe_339086ignoreE)
_ZN40_INTERNAL_efa2ed85_4_k_cu_1f5107fe_339084cuda3std3__442_GLOBAL__N__efa2ed85_4_k_cu_1f5107fe_339086ignoreE:
	.zero		1
	.type		_ZN40_INTERNAL_efa2ed85_4_k_cu_1f5107fe_339084cute7productE,@object
	.size		_ZN40_INTERNAL_efa2ed85_4_k_cu_1f5107fe_339084cute7productE,(_ZN40_INTERNAL_efa2ed85_4_k_cu_1f5107fe_339084cuda3std3__45__cpo3endE - _ZN40_INTERNAL_efa2ed85_4_k_cu_1f5107fe_339084cute7productE)
_ZN40_INTERNAL_efa2ed85_4_k_cu_1f5107fe_339084cute7productE:
	.zero		1
	.type		_ZN40_INTERNAL_efa2ed85_4_k_cu_1f5107fe_339084cuda3std3__45__cpo3endE,@object
	.size		_ZN40_INTERNAL_efa2ed85_4_k_cu_1f5107fe_339084cuda3std3__45__cpo3endE,(_ZN40_INTERNAL_efa2ed85_4_k_cu_1f5107fe_339084cuda3std3__419piecewise_constructE - _ZN40_INTERNAL_efa2ed85_4_k_cu_1f5107fe_339084cuda3std3__45__cpo3endE)
_ZN40_INTERNAL_efa2ed85_4_k_cu_1f5107fe_339084cuda3std3__45__cpo3endE:
	.zero		1
	.type		_ZN40_INTERNAL_efa2ed85_4_k_cu_1f5107fe_339084cuda3std3__419piecewise_constructE,@object
	.size		_ZN40_INTERNAL_efa2ed85_4_k_cu_1f5107fe_339084cuda3std3__419piecewise_constructE,(_ZN40_INTERNAL_efa2ed85_4_k_cu_1f5107fe_339084cuda3std3__45__cpo4cendE - _ZN40_INTERNAL_efa2ed85_4_k_cu_1f5107fe_339084cuda3std3__419piecewise_constructE)
_ZN40_INTERNAL_efa2ed85_4_k_cu_1f5107fe_339084cuda3std3__419piecewise_constructE:
	.zero		1
	.type		_ZN40_INTERNAL_efa2ed85_4_k_cu_1f5107fe_339084cuda3std3__45__cpo4cendE,@object
	.size		_ZN40_INTERNAL_efa2ed85_4_k_cu_1f5107fe_339084cuda3std3__45__cpo4cendE,(_ZN40_INTERNAL_efa2ed85_4_k_cu_1f5107fe_339084cuda3std6ranges3__45__cpo4swapE - _ZN40_INTERNAL_efa2ed85_4_k_cu_1f5107fe_339084cuda3std3__45__cpo4cendE)
_ZN40_INTERNAL_efa2ed85_4_k_cu_1f5107fe_339084cuda3std3__45__cpo4cendE:
	.zero		1
	.type		_ZN40_INTERNAL_efa2ed85_4_k_cu_1f5107fe_339084cuda3std6ranges3__45__cpo4swapE,@object
	.size		_ZN40_INTERNAL_efa2ed85_4_k_cu_1f5107fe_339084cuda3std6ranges3__45__cpo4swapE,(.L_10 - _ZN40_INTERNAL_efa2ed85_4_k_cu_1f5107fe_339084cuda3std6ranges3__45__cpo4swapE)
_ZN40_INTERNAL_efa2ed85_4_k_cu_1f5107fe_339084cuda3std6ranges3__45__cpo4swapE:
	.zero		1
.L_10:


//--------------------- .nv.constant0._ZN7cutlass13device_kernelINS_4gemm6kernel13GemmUniversalIN4cute5tupleIJiiiiEEENS1_10collective13CollectiveMmaINS1_35MainloopSm100TmaUmmaWarpSpecializedILi20ELi2ELi4ENS5_IJNS4_1CILi2EEENSA_ILi4EEENSA_ILi1EEEEEEEENS5_IJNSA_ILi256EEENSA_ILi64EEESH_EEEaNS5_IJlSD_lEEEaSJ_NS4_8TiledMMAINS4_8MMA_AtomIJNS4_21SM100_MMA_S8_2x1SM_SSIaaiLi256ELi64ELNS4_4UMMA5MajorE0ELSO_0ELNSN_8SaturateE0EEEEEENS4_6LayoutINS5_IJSD_SD_SD_EEENS5_IJNSA_ILi0EEESU_SU_EEEEENS5_IJNS4_10UnderscoreESX_SX_EEEEENS4_28SM100_TMA_2SM_LOAD_MULTICASTENS4_14ComposedLayoutINS4_7SwizzleILi2ELi4ELi3EEENS4_18smem_ptr_flag_bitsILi8EEENSS_INS5_IJNSA_ILi8EEESH_EEENS5_IJSH_SD_EEEEEEEvNS4_8identityENS4_18SM100_TMA_2SM_LOADES1A_vS1B_EENS_8epilogue10collective18CollectiveEpilogueINS1E_23Sm100TmaWarpSpecializedILi1ELi1ELi64ELb0ELb0EEEJNS5_IJNSA_ILi128EEESH_SH_EEENS5_IJNSS_IS1J_SD_EENSS_ISH_SD_EEEEEaSJ_aSJ_NS1E_6fusion15FusionCallbacksIS1I_NS1O_17LinearCombinationIaiaiLNS_15FloatRoundStyleE2EEES1K_S1N_JEEENS4_5SM1004TMEM4LOAD26SM100_TMEM_LOAD_32dp32b64xENS4_13SM90_TMA_LOADES1A_NS4_39AutoVectorizingCopyWithAssumedAlignmentILi128EEENS4_14SM90_TMA_STOREES1A_S20_S20_EEEvvEEEEvNT_6ParamsE --------------------------
	.section	.nv.constant0._ZN7cutlass13device_kernelINS_4gemm6kernel13GemmUniversalIN4cute5tupleIJiiiiEEENS1_10collective13CollectiveMmaINS1_35MainloopSm100TmaUmmaWarpSpecializedILi20ELi2ELi4ENS5_IJNS4_1CILi2EEENSA_ILi4EEENSA_ILi1EEEEEEEENS5_IJNSA_ILi256EEENSA_ILi64EEESH_EEEaNS5_IJlSD_lEEEaSJ_NS4_8TiledMMAINS4_8MMA_AtomIJNS4_21SM100_MMA_S8_2x1SM_SSIaaiLi256ELi64ELNS4_4UMMA5MajorE0ELSO_0ELNSN_8SaturateE0EEEEEENS4_6LayoutINS5_IJSD_SD_SD_EEENS5_IJNSA_ILi0EEESU_SU_EEEEENS5_IJNS4_10UnderscoreESX_SX_EEEEENS4_28SM100_TMA_2SM_LOAD_MULTICASTENS4_14ComposedLayoutINS4_7SwizzleILi2ELi4ELi3EEENS4_18smem_ptr_flag_bitsILi8EEENSS_INS5_IJNSA_ILi8EEESH_EEENS5_IJSH_SD_EEEEEEEvNS4_8identityENS4_18SM100_TMA_2SM_LOADES1A_vS1B_EENS_8epilogue10collective18CollectiveEpilogueINS1E_23Sm100TmaWarpSpecializedILi1ELi1ELi64ELb0ELb0EEEJNS5_IJNSA_ILi128EEESH_SH_EEENS5_IJNSS_IS1J_SD_EENSS_ISH_SD_EEEEEaSJ_aSJ_NS1E_6fusion15FusionCallbacksIS1I_NS1O_17LinearCombinationIaiaiLNS_15FloatRoundStyleE2EEES1K_S1N_JEEENS4_5SM1004TMEM4LOAD26SM100_TMEM_LOAD_32dp32b64xENS4_13SM90_TMA_LOADES1A_NS4_39AutoVectorizingCopyWithAssumedAlignmentILi128EEENS4_14SM90_TMA_STOREES1A_S20_S20_EEEvvEEEEvNT_6ParamsE,"a",@progbits
	.sectionflags	@""
	.align	4
.nv.constant0._ZN7cutlass13device_kernelINS_4gemm6kernel13GemmUniversalIN4cute5tupleIJiiiiEEENS1_10collective13CollectiveMmaINS1_35MainloopSm100TmaUmmaWarpSpecializedILi20ELi2ELi4ENS5_IJNS4_1CILi2EEENSA_ILi4EEENSA_ILi1EEEEEEEENS5_IJNSA_ILi256EEENSA_ILi64EEESH_EEEaNS5_IJlSD_lEEEaSJ_NS4_8TiledMMAINS4_8MMA_AtomIJNS4_21SM100_MMA_S8_2x1SM_SSIaaiLi256ELi64ELNS4_4UMMA5MajorE0ELSO_0ELNSN_8SaturateE0EEEEEENS4_6LayoutINS5_IJSD_SD_SD_EEENS5_IJNSA_ILi0EEESU_SU_EEEEENS5_IJNS4_10UnderscoreESX_SX_EEEEENS4_28SM100_TMA_2SM_LOAD_MULTICASTENS4_14ComposedLayoutINS4_7SwizzleILi2ELi4ELi3EEENS4_18smem_ptr_flag_bitsILi8EEENSS_INS5_IJNSA_ILi8EEESH_EEENS5_IJSH_SD_EEEEEEEvNS4_8identityENS4_18SM100_TMA_2SM_LOADES1A_vS1B_EENS_8epilogue10collective18CollectiveEpilogueINS1E_23Sm100TmaWarpSpecializedILi1ELi1ELi64ELb0ELb0EEEJNS5_IJNSA_ILi128EEESH_SH_EEENS5_IJNSS_IS1J_SD_EENSS_ISH_SD_EEEEEaSJ_aSJ_NS1E_6fusion15FusionCallbacksIS1I_NS1O_17LinearCombinationIaiaiLNS_15FloatRoundStyleE2EEES1K_S1N_JEEENS4_5SM1004TMEM4LOAD26SM100_TMEM_LOAD_32dp32b64xENS4_13SM90_TMA_LOADES1A_NS4_39AutoVectorizingCopyWithAssumedAlignmentILi128EEENS4_14SM90_TMA_STOREES1A_S20_S20_EEEvvEEEEvNT_6ParamsE:
	.zero		2944


//--------------------- SYMBOLS --------------------------

	.type		.nv.reservedSmem.offset0,@object
	.size		.nv.reservedSmem.offset0,0x4
	.type		.nv.reservedSmem.cap,@object
	.size		.nv.reservedSmem.cap,0x4
	.type		__assertfail,@function
